//
// Generated by NVIDIA NVVM Compiler
//
// Compiler Build ID: CL-36424714
// Cuda compilation tools, release 13.0, V13.0.88
// Based on NVVM 20.0.0
//

.version 9.0
.target sm_100
.address_size 64

	// .globl	_Z9_erfcinvfPff

.visible .entry _Z9_erfcinvfPff(
	.param .u64 .ptr .align 1 _Z9_erfcinvfPff_param_0,
	.param .f32 _Z9_erfcinvfPff_param_1
)
{
	.reg .pred 	%p<6>;
	.reg .b32 	%f<37>;
	.reg .b64 	%rd<3>;

	ld.param.u64 	%rd1, [_Z9_erfcinvfPff_param_0];
	ld.param.f32 	%f6, [_Z9_erfcinvfPff_param_1];
	neg.f32 	%f1, %f6;
	mov.f32 	%f7, 0f40000000;
	add.rn.f32 	%f2, %f7, %f1;
	setp.ltu.f32 	%p1, %f6, 0f3B5ED289;
	setp.gtu.f32 	%p2, %f6, 0f3FFF9097;
	or.pred  	%p3, %p1, %p2;
	@%p3 bra 	$L__BB0_2;
	mul.rn.f32 	%f24, %f2, %f6;
	lg2.approx.ftz.f32 	%f25, %f24;
	neg.f32 	%f26, %f25;
	fma.rn.f32 	%f27, %f25, 0f2F8A6370, 0f3221F645;
	fma.rn.f32 	%f28, %f27, %f26, 0fB4016FDA;
	fma.rn.f32 	%f29, %f28, %f26, 0f3468F846;
	fma.rn.f32 	%f30, %f29, %f26, 0f370742AA;
	fma.rn.f32 	%f31, %f30, %f26, 0fB804DB4D;
	fma.rn.f32 	%f32, %f31, %f26, 0fBA4AFEA1;
	fma.rn.f32 	%f33, %f32, %f26, 0f3BB5C027;
	fma.rn.f32 	%f34, %f33, %f26, 0f3E24AE0F;
	fma.rn.f32 	%f35, %f34, %f26, 0f3F62DFC4;
	fma.rn.f32 	%f36, %f35, %f1, %f35;
	bra.uni 	$L__BB0_3;
$L__BB0_2:
	setp.gt.f32 	%p4, %f6, 0f3F800000;
	selp.f32 	%f8, %f2, %f6, %p4;
	lg2.approx.f32 	%f9, %f8;
	neg.f32 	%f10, %f9;
	rsqrt.approx.ftz.f32 	%f11, %f10;
	fma.rn.f32 	%f12, %f11, 0fC27C73F1, 0f42FEF829;
	fma.rn.f32 	%f13, %f12, %f11, 0fC2E4361C;
	fma.rn.f32 	%f14, %f13, %f11, 0f42714D9B;
	fma.rn.f32 	%f15, %f14, %f11, 0fC1AE51B3;
	fma.rn.f32 	%f16, %f15, %f11, 0f40CEF504;
	fma.rn.f32 	%f17, %f16, %f11, 0fBFEA9E05;
	fma.rn.f32 	%f18, %f17, %f11, 0fBCF871F4;
	fma.rn.f32 	%f19, %f18, %f11, 0f3F553775;
	mul.f32 	%f20, %f11, %f10;
	setp.eq.f32 	%p5, %f9, 0fFF800000;
	selp.f32 	%f21, 0f7F800000, %f20, %p5;
	neg.f32 	%f22, %f21;
	selp.f32 	%f23, %f22, %f21, %p4;
	mul.rn.f32 	%f36, %f19, %f23;
$L__BB0_3:
	cvta.to.global.u64 	%rd2, %rd1;
	st.global.f32 	[%rd2], %f36;
	ret;

}
	// .globl	_Z8_erfinvfPff
.visible .entry _Z8_erfinvfPff(
	.param .u64 .ptr .align 1 _Z8_erfinvfPff_param_0,
	.param .f32 _Z8_erfinvfPff_param_1
)
{
	.reg .pred 	%p<3>;
	.reg .b32 	%f<28>;
	.reg .b64 	%rd<3>;

	ld.param.u64 	%rd1, [_Z8_erfinvfPff_param_0];
	ld.param.f32 	%f6, [_Z8_erfinvfPff_param_1];
	neg.f32 	%f7, %f6;
	fma.rn.f32 	%f8, %f6, %f7, 0f3F800000;
	lg2.approx.ftz.f32 	%f1, %f8;
	neg.f32 	%f2, %f1;
	fma.rn.f32 	%f9, %f1, 0f2F8A6370, 0f3221F645;
	fma.rn.f32 	%f10, %f9, %f2, 0fB4016FDA;
	fma.rn.f32 	%f11, %f10, %f2, 0f3468F846;
	fma.rn.f32 	%f12, %f11, %f2, 0f370742AA;
	fma.rn.f32 	%f13, %f12, %f2, 0fB804DB4D;
	fma.rn.f32 	%f14, %f13, %f2, 0fBA4AFEA1;
	fma.rn.f32 	%f15, %f14, %f2, 0f3BB5C027;
	fma.rn.f32 	%f16, %f15, %f2, 0f3E24AE0F;
	fma.rn.f32 	%f17, %f16, %f2, 0f3F62DFC4;
	mul.f32 	%f27, %f6, %f17;
	setp.geu.f32 	%p1, %f1, 0fC1033333;
	@%p1 bra 	$L__BB1_2;
	rsqrt.approx.ftz.f32 	%f18, %f2;
	fma.rn.f32 	%f19, %f18, 0fBF1704A1, 0fBF29BAA5;
	fma.rn.f32 	%f20, %f19, %f18, 0f3FCC6ADC;
	fma.rn.f32 	%f21, %f20, %f18, 0fBF2CDAED;
	fma.rn.f32 	%f22, %f21, %f18, 0fBDC30537;
	fma.rn.f32 	%f23, %f22, %f18, 0f3F55D9B9;
	mul.f32 	%f24, %f18, %f2;
	mul.f32 	%f25, %f24, %f23;
	setp.eq.f32 	%p2, %f1, 0fFF800000;
	selp.f32 	%f26, 0f7F800000, %f25, %p2;
	copysign.f32 	%f27, %f6, %f26;
$L__BB1_2:
	cvta.to.global.u64 	%rd2, %rd1;
	st.global.f32 	[%rd2], %f27;
	ret;

}
	// .globl	_Z9_normcdffPff
.visible .entry _Z9_normcdffPff(
	.param .u64 .ptr .align 1 _Z9_normcdffPff_param_0,
	.param .f32 _Z9_normcdffPff_param_1
)
{
	.reg .pred 	%p<6>;
	.reg .b32 	%r<3>;
	.reg .b32 	%f<71>;
	.reg .b64 	%rd<3>;

	ld.param.u64 	%rd1, [_Z9_normcdffPff_param_0];
	ld.param.f32 	%f7, [_Z9_normcdffPff_param_1];
	abs.f32 	%f8, %f7;
	setp.gt.f32 	%p1, %f8, 0f41680000;
	mov.f32 	%f9, 0f41680000;
	copysign.f32 	%f10, %f7, %f9;
	selp.f32 	%f11, %f10, %f7, %p1;
	mov.f32 	%f12, 0fBF3504F3;
	mul.rn.f32 	%f1, %f11, %f12;
	neg.f32 	%f13, %f1;
	fma.rn.f32 	%f14, %f11, 0fBF3504F3, %f13;
	fma.rn.f32 	%f2, %f11, 0fB24FE77A, %f14;
	add.rn.f32 	%f3, %f1, %f2;
	abs.f32 	%f15, %f3;
	add.f32 	%f16, %f15, 0fC0800000;
	add.f32 	%f17, %f15, 0f40800000;
	rcp.approx.ftz.f32 	%f18, %f17;
	mul.rn.f32 	%f19, %f16, %f18;
	add.f32 	%f20, %f19, 0f3F800000;
	fma.rn.f32 	%f21, %f20, 0fC0800000, %f15;
	neg.f32 	%f22, %f19;
	fma.rn.f32 	%f23, %f22, %f15, %f21;
	fma.rn.f32 	%f24, %f18, %f23, %f19;
	fma.rn.f32 	%f25, %f24, 0f3A69A091, 0f3BE6E05B;
	fma.rn.f32 	%f26, %f25, %f24, 0fBC81FB4B;
	fma.rn.f32 	%f27, %f26, %f24, 0f3D15373B;
	fma.rn.f32 	%f28, %f27, %f24, 0fBD887C5A;
	fma.rn.f32 	%f29, %f28, %f24, 0f3DC021D5;
	fma.rn.f32 	%f30, %f29, %f24, 0fBDCED424;
	fma.rn.f32 	%f31, %f30, %f24, 0f3D8B74DE;
	fma.rn.f32 	%f32, %f31, %f24, 0f3C7BF170;
	fma.rn.f32 	%f33, %f32, %f24, 0fBE0EF8D4;
	fma.rn.f32 	%f34, %f33, %f24, 0f3F9DD2C9;
	fma.rn.f32 	%f35, %f15, 0f40000000, 0f3F800000;
	rcp.approx.ftz.f32 	%f36, %f35;
	mul.rn.f32 	%f37, %f34, %f36;
	mul.f32 	%f38, %f37, 0fC0000000;
	fma.rn.f32 	%f39, %f15, %f38, %f34;
	sub.f32 	%f40, %f39, %f37;
	fma.rn.f32 	%f41, %f40, %f36, %f37;
	neg.f32 	%f42, %f15;
	mul.f32 	%f43, %f15, %f42;
	mov.f32 	%f44, 0f3FB8AA3B;
	mul.rn.f32 	%f45, %f43, %f44;
	cvt.rzi.f32.f32 	%f46, %f45;
	abs.f32 	%f47, %f46;
	setp.gt.f32 	%p2, %f47, 0f42FC0000;
	mov.f32 	%f48, 0f42FC0000;
	copysign.f32 	%f49, %f46, %f48;
	selp.f32 	%f50, %f49, %f46, %p2;
	fma.rn.f32 	%f51, %f50, 0fBF317218, %f43;
	fma.rn.f32 	%f52, %f50, 0f3102E308, %f51;
	mul.f32 	%f53, %f52, 0f3FB8AA3B;
	add.f32 	%f54, %f50, 0f4B40007F;
	mov.b32 	%r1, %f54;
	shl.b32 	%r2, %r1, 23;
	mov.b32 	%f55, %r2;
	ex2.approx.ftz.f32 	%f56, %f53;
	mul.f32 	%f57, %f56, %f55;
	neg.f32 	%f58, %f43;
	fma.rn.f32 	%f59, %f42, %f15, %f58;
	fma.rn.f32 	%f60, %f57, %f59, %f57;
	mul.f32 	%f61, %f41, %f60;
	setp.gt.f32 	%p3, %f15, 0f4120E148;
	selp.f32 	%f62, 0f00000000, %f61, %p3;
	setp.lt.f32 	%p4, %f3, 0f00000000;
	mov.f32 	%f63, 0f40000000;
	sub.f32 	%f64, %f63, %f62;
	selp.f32 	%f70, %f64, %f62, %p4;
	setp.geu.f32 	%p5, %f11, 0fBF800000;
	@%p5 bra 	$L__BB2_2;
	sub.f32 	%f65, %f1, %f3;
	add.rn.f32 	%f66, %f65, %f2;
	mul.f32 	%f67, %f3, 0fC0000000;
	mul.f32 	%f68, %f67, %f70;
	fma.rn.f32 	%f70, %f68, %f66, %f70;
$L__BB2_2:
	cvta.to.global.u64 	%rd2, %rd1;
	mul.f32 	%f69, %f70, 0f3F000000;
	st.global.f32 	[%rd2], %f69;
	ret;

}
	// .globl	_Z12_normcdfinvfPff
.visible .entry _Z12_normcdfinvfPff(
	.param .u64 .ptr .align 1 _Z12_normcdfinvfPff_param_0,
	.param .f32 _Z12_normcdfinvfPff_param_1
)
{
	.reg .pred 	%p<6>;
	.reg .b32 	%f<39>;
	.reg .b64 	%rd<3>;

	ld.param.u64 	%rd1, [_Z12_normcdfinvfPff_param_0];
	ld.param.f32 	%f7, [_Z12_normcdfinvfPff_param_1];
	add.f32 	%f1, %f7, %f7;
	neg.f32 	%f2, %f1;
	mov.f32 	%f8, 0f40000000;
	add.rn.f32 	%f3, %f8, %f2;
	setp.ltu.f32 	%p1, %f1, 0f3B5ED289;
	setp.gtu.f32 	%p2, %f1, 0f3FFF9097;
	or.pred  	%p3, %p1, %p2;
	@%p3 bra 	$L__BB3_2;
	mul.rn.f32 	%f25, %f3, %f1;
	lg2.approx.ftz.f32 	%f26, %f25;
	neg.f32 	%f27, %f26;
	fma.rn.f32 	%f28, %f26, 0f2F8A6370, 0f3221F645;
	fma.rn.f32 	%f29, %f28, %f27, 0fB4016FDA;
	fma.rn.f32 	%f30, %f29, %f27, 0f3468F846;
	fma.rn.f32 	%f31, %f30, %f27, 0f370742AA;
	fma.rn.f32 	%f32, %f31, %f27, 0fB804DB4D;
	fma.rn.f32 	%f33, %f32, %f27, 0fBA4AFEA1;
	fma.rn.f32 	%f34, %f33, %f27, 0f3BB5C027;
	fma.rn.f32 	%f35, %f34, %f27, 0f3E24AE0F;
	fma.rn.f32 	%f36, %f35, %f27, 0f3F62DFC4;
	fma.rn.f32 	%f38, %f36, %f2, %f36;
	bra.uni 	$L__BB3_3;
$L__BB3_2:
	setp.gt.f32 	%p4, %f1, 0f3F800000;
	selp.f32 	%f9, %f3, %f1, %p4;
	lg2.approx.f32 	%f10, %f9;
	neg.f32 	%f11, %f10;
	rsqrt.approx.ftz.f32 	%f12, %f11;
	fma.rn.f32 	%f13, %f12, 0fC27C73F1, 0f42FEF829;
	fma.rn.f32 	%f14, %f13, %f12, 0fC2E4361C;
	fma.rn.f32 	%f15, %f14, %f12, 0f42714D9B;
	fma.rn.f32 	%f16, %f15, %f12, 0fC1AE51B3;
	fma.rn.f32 	%f17, %f16, %f12, 0f40CEF504;
	fma.rn.f32 	%f18, %f17, %f12, 0fBFEA9E05;
	fma.rn.f32 	%f19, %f18, %f12, 0fBCF871F4;
	fma.rn.f32 	%f20, %f19, %f12, 0f3F553775;
	mul.f32 	%f21, %f12, %f11;
	setp.eq.f32 	%p5, %f10, 0fFF800000;
	selp.f32 	%f22, 0f7F800000, %f21, %p5;
	neg.f32 	%f23, %f22;
	selp.f32 	%f24, %f23, %f22, %p4;
	mul.rn.f32 	%f38, %f20, %f24;
$L__BB3_3:
	cvta.to.global.u64 	%rd2, %rd1;
	fma.rn.f32 	%f37, %f38, 0fBFB504F3, 0f00000000;
	st.global.f32 	[%rd2], %f37;
	ret;

}
	// .globl	_Z11setVecValuePff
.visible .entry _Z11setVecValuePff(
	.param .u64 .ptr .align 1 _Z11setVecValuePff_param_0,
	.param .f32 _Z11setVecValuePff_param_1
)
{
	.reg .b32 	%f<2>;
	.reg .b64 	%rd<3>;

	ld.param.u64 	%rd1, [_Z11setVecValuePff_param_0];
	ld.param.f32 	%f1, [_Z11setVecValuePff_param_1];
	cvta.to.global.u64 	%rd2, %rd1;
	st.global.f32 	[%rd2], %f1;
	ret;

}
	// .globl	_Z6_normfPfiPKf
.visible .entry _Z6_normfPfiPKf(
	.param .u64 .ptr .align 1 _Z6_normfPfiPKf_param_0,
	.param .u32 _Z6_normfPfiPKf_param_1,
	.param .u64 .ptr .align 1 _Z6_normfPfiPKf_param_2
)
{
	.reg .pred 	%p<67>;
	.reg .b32 	%r<99>;
	.reg .b32 	%f<226>;
	.reg .b64 	%rd<28>;

	ld.param.u64 	%rd11, [_Z6_normfPfiPKf_param_0];
	ld.param.u32 	%r37, [_Z6_normfPfiPKf_param_1];
	ld.param.u64 	%rd12, [_Z6_normfPfiPKf_param_2];
	cvta.to.global.u64 	%rd1, %rd12;
	ld.global.f32 	%f29, [%rd1];
	abs.f32 	%f217, %f29;
	setp.lt.s32 	%p1, %r37, 2;
	@%p1 bra 	$L__BB5_14;
	add.s32 	%r1, %r37, -1;
	add.s32 	%r39, %r37, -2;
	and.b32  	%r2, %r1, 15;
	setp.lt.u32 	%p2, %r39, 15;
	mov.b32 	%r88, 1;
	@%p2 bra 	$L__BB5_5;
	and.b32  	%r41, %r1, -16;
	neg.s32 	%r86, %r41;
	add.s64 	%rd25, %rd1, 32;
	mov.b32 	%r85, 0;
$L__BB5_3:
	.pragma "nounroll";
	ld.global.f32 	%f31, [%rd25+-28];
	abs.f32 	%f32, %f31;
	max.f32 	%f33, %f32, %f217;
	ld.global.f32 	%f34, [%rd25+-24];
	abs.f32 	%f35, %f34;
	max.f32 	%f36, %f35, %f33;
	ld.global.f32 	%f37, [%rd25+-20];
	abs.f32 	%f38, %f37;
	max.f32 	%f39, %f38, %f36;
	ld.global.f32 	%f40, [%rd25+-16];
	abs.f32 	%f41, %f40;
	max.f32 	%f42, %f41, %f39;
	ld.global.f32 	%f43, [%rd25+-12];
	abs.f32 	%f44, %f43;
	max.f32 	%f45, %f44, %f42;
	ld.global.f32 	%f46, [%rd25+-8];
	abs.f32 	%f47, %f46;
	max.f32 	%f48, %f47, %f45;
	ld.global.f32 	%f49, [%rd25+-4];
	abs.f32 	%f50, %f49;
	max.f32 	%f51, %f50, %f48;
	ld.global.f32 	%f52, [%rd25];
	abs.f32 	%f53, %f52;
	max.f32 	%f54, %f53, %f51;
	ld.global.f32 	%f55, [%rd25+4];
	abs.f32 	%f56, %f55;
	max.f32 	%f57, %f56, %f54;
	ld.global.f32 	%f58, [%rd25+8];
	abs.f32 	%f59, %f58;
	max.f32 	%f60, %f59, %f57;
	ld.global.f32 	%f61, [%rd25+12];
	abs.f32 	%f62, %f61;
	max.f32 	%f63, %f62, %f60;
	ld.global.f32 	%f64, [%rd25+16];
	abs.f32 	%f65, %f64;
	max.f32 	%f66, %f65, %f63;
	ld.global.f32 	%f67, [%rd25+20];
	abs.f32 	%f68, %f67;
	max.f32 	%f69, %f68, %f66;
	ld.global.f32 	%f70, [%rd25+24];
	abs.f32 	%f71, %f70;
	max.f32 	%f72, %f71, %f69;
	ld.global.f32 	%f73, [%rd25+28];
	abs.f32 	%f74, %f73;
	max.f32 	%f75, %f74, %f72;
	ld.global.f32 	%f76, [%rd25+32];
	abs.f32 	%f77, %f76;
	max.f32 	%f217, %f77, %f75;
	add.s32 	%r86, %r86, 16;
	add.s32 	%r85, %r85, 16;
	add.s64 	%rd25, %rd25, 64;
	setp.ne.s32 	%p3, %r86, 0;
	@%p3 bra 	$L__BB5_3;
	add.s32 	%r88, %r85, 1;
$L__BB5_5:
	setp.eq.s32 	%p4, %r2, 0;
	@%p4 bra 	$L__BB5_14;
	and.b32  	%r10, %r1, 7;
	setp.lt.u32 	%p5, %r2, 8;
	@%p5 bra 	$L__BB5_8;
	mul.wide.u32 	%rd13, %r88, 4;
	add.s64 	%rd14, %rd1, %rd13;
	ld.global.f32 	%f79, [%rd14];
	abs.f32 	%f80, %f79;
	max.f32 	%f81, %f80, %f217;
	ld.global.f32 	%f82, [%rd14+4];
	abs.f32 	%f83, %f82;
	max.f32 	%f84, %f83, %f81;
	ld.global.f32 	%f85, [%rd14+8];
	abs.f32 	%f86, %f85;
	max.f32 	%f87, %f86, %f84;
	ld.global.f32 	%f88, [%rd14+12];
	abs.f32 	%f89, %f88;
	max.f32 	%f90, %f89, %f87;
	ld.global.f32 	%f91, [%rd14+16];
	abs.f32 	%f92, %f91;
	max.f32 	%f93, %f92, %f90;
	ld.global.f32 	%f94, [%rd14+20];
	abs.f32 	%f95, %f94;
	max.f32 	%f96, %f95, %f93;
	ld.global.f32 	%f97, [%rd14+24];
	abs.f32 	%f98, %f97;
	max.f32 	%f99, %f98, %f96;
	ld.global.f32 	%f100, [%rd14+28];
	abs.f32 	%f101, %f100;
	max.f32 	%f217, %f101, %f99;
	add.s32 	%r88, %r88, 8;
$L__BB5_8:
	setp.eq.s32 	%p6, %r10, 0;
	@%p6 bra 	$L__BB5_14;
	and.b32  	%r13, %r1, 3;
	setp.lt.u32 	%p7, %r10, 4;
	@%p7 bra 	$L__BB5_11;
	mul.wide.u32 	%rd15, %r88, 4;
	add.s64 	%rd16, %rd1, %rd15;
	ld.global.f32 	%f103, [%rd16];
	abs.f32 	%f104, %f103;
	max.f32 	%f105, %f104, %f217;
	ld.global.f32 	%f106, [%rd16+4];
	abs.f32 	%f107, %f106;
	max.f32 	%f108, %f107, %f105;
	ld.global.f32 	%f109, [%rd16+8];
	abs.f32 	%f110, %f109;
	max.f32 	%f111, %f110, %f108;
	ld.global.f32 	%f112, [%rd16+12];
	abs.f32 	%f113, %f112;
	max.f32 	%f217, %f113, %f111;
	add.s32 	%r88, %r88, 4;
$L__BB5_11:
	setp.eq.s32 	%p8, %r13, 0;
	@%p8 bra 	$L__BB5_14;
	mul.wide.u32 	%rd17, %r88, 4;
	add.s64 	%rd26, %rd1, %rd17;
	neg.s32 	%r90, %r13;
$L__BB5_13:
	.pragma "nounroll";
	ld.global.f32 	%f114, [%rd26];
	abs.f32 	%f115, %f114;
	max.f32 	%f217, %f115, %f217;
	add.s64 	%rd26, %rd26, 4;
	add.s32 	%r90, %r90, 1;
	setp.ne.s32 	%p9, %r90, 0;
	@%p9 bra 	$L__BB5_13;
$L__BB5_14:
	mov.b32 	%r42, %f217;
	and.b32  	%r19, %r42, -33554432;
	xor.b32  	%r43, %r19, 2122317824;
	mov.b32 	%f15, %r43;
	mul.f32 	%f16, %f217, %f15;
	setp.lt.s32 	%p10, %r37, 1;
	mov.f32 	%f225, 0f00000000;
	@%p10 bra 	$L__BB5_26;
	and.b32  	%r20, %r37, 7;
	setp.lt.u32 	%p11, %r37, 8;
	mov.f32 	%f225, 0f00000000;
	mov.b32 	%r93, 0;
	mov.u32 	%r96, %r93;
	@%p11 bra 	$L__BB5_18;
	and.b32  	%r96, %r37, 2147483640;
	add.s64 	%rd27, %rd1, 16;
	mov.f32 	%f225, 0f00000000;
	mov.b32 	%r93, 0;
	mov.u32 	%r92, %r93;
$L__BB5_17:
	.pragma "nounroll";
	ld.global.f32 	%f120, [%rd27+-16];
	abs.f32 	%f121, %f120;
	mul.f32 	%f122, %f121, %f15;
	setp.neu.f32 	%p12, %f122, %f16;
	setp.ne.s32 	%p13, %r92, %r93;
	or.pred  	%p14, %p12, %p13;
	fma.rn.f32 	%f124, %f122, %f122, %f225;
	selp.f32 	%f125, %f124, %f225, %p14;
	selp.u32 	%r46, 1, 0, %p14;
	add.s32 	%r47, %r93, %r46;
	ld.global.f32 	%f126, [%rd27+-12];
	abs.f32 	%f127, %f126;
	mul.f32 	%f128, %f127, %f15;
	setp.neu.f32 	%p15, %f128, %f16;
	add.s32 	%r48, %r92, 1;
	setp.ne.s32 	%p16, %r48, %r47;
	or.pred  	%p17, %p15, %p16;
	fma.rn.f32 	%f129, %f128, %f128, %f125;
	selp.f32 	%f130, %f129, %f125, %p17;
	selp.u32 	%r49, 1, 0, %p17;
	add.s32 	%r50, %r47, %r49;
	ld.global.f32 	%f131, [%rd27+-8];
	abs.f32 	%f132, %f131;
	mul.f32 	%f133, %f132, %f15;
	setp.neu.f32 	%p19, %f133, %f16;
	add.s32 	%r51, %r92, 2;
	setp.ne.s32 	%p20, %r51, %r50;
	or.pred  	%p21, %p19, %p20;
	fma.rn.f32 	%f135, %f133, %f133, %f130;
	selp.f32 	%f136, %f135, %f130, %p21;
	selp.u32 	%r52, 1, 0, %p21;
	add.s32 	%r53, %r50, %r52;
	ld.global.f32 	%f137, [%rd27+-4];
	abs.f32 	%f138, %f137;
	mul.f32 	%f139, %f138, %f15;
	setp.neu.f32 	%p22, %f139, %f16;
	add.s32 	%r54, %r92, 3;
	setp.ne.s32 	%p23, %r54, %r53;
	or.pred  	%p24, %p22, %p23;
	fma.rn.f32 	%f141, %f139, %f139, %f136;
	selp.f32 	%f142, %f141, %f136, %p24;
	selp.u32 	%r55, 1, 0, %p24;
	add.s32 	%r56, %r53, %r55;
	ld.global.f32 	%f143, [%rd27];
	abs.f32 	%f144, %f143;
	mul.f32 	%f145, %f144, %f15;
	setp.neu.f32 	%p25, %f145, %f16;
	add.s32 	%r57, %r92, 4;
	setp.ne.s32 	%p26, %r57, %r56;
	or.pred  	%p27, %p25, %p26;
	fma.rn.f32 	%f147, %f145, %f145, %f142;
	selp.f32 	%f148, %f147, %f142, %p27;
	selp.u32 	%r58, 1, 0, %p27;
	add.s32 	%r59, %r56, %r58;
	ld.global.f32 	%f149, [%rd27+4];
	abs.f32 	%f150, %f149;
	mul.f32 	%f151, %f150, %f15;
	setp.neu.f32 	%p28, %f151, %f16;
	add.s32 	%r60, %r92, 5;
	setp.ne.s32 	%p29, %r60, %r59;
	or.pred  	%p30, %p28, %p29;
	fma.rn.f32 	%f153, %f151, %f151, %f148;
	selp.f32 	%f154, %f153, %f148, %p30;
	selp.u32 	%r61, 1, 0, %p30;
	add.s32 	%r62, %r59, %r61;
	ld.global.f32 	%f155, [%rd27+8];
	abs.f32 	%f156, %f155;
	mul.f32 	%f157, %f156, %f15;
	setp.neu.f32 	%p31, %f157, %f16;
	add.s32 	%r63, %r92, 6;
	setp.ne.s32 	%p32, %r63, %r62;
	or.pred  	%p33, %p31, %p32;
	fma.rn.f32 	%f159, %f157, %f157, %f154;
	selp.f32 	%f160, %f159, %f154, %p33;
	selp.u32 	%r64, 1, 0, %p33;
	add.s32 	%r65, %r62, %r64;
	ld.global.f32 	%f161, [%rd27+12];
	abs.f32 	%f162, %f161;
	mul.f32 	%f163, %f162, %f15;
	setp.neu.f32 	%p34, %f163, %f16;
	add.s32 	%r66, %r92, 7;
	setp.ne.s32 	%p35, %r66, %r65;
	or.pred  	%p36, %p34, %p35;
	fma.rn.f32 	%f164, %f163, %f163, %f160;
	selp.f32 	%f225, %f164, %f160, %p36;
	selp.u32 	%r67, 1, 0, %p36;
	add.s32 	%r93, %r65, %r67;
	add.s64 	%rd27, %rd27, 32;
	add.s32 	%r92, %r92, 8;
	setp.ne.s32 	%p37, %r92, %r96;
	@%p37 bra 	$L__BB5_17;
$L__BB5_18:
	setp.eq.s32 	%p38, %r20, 0;
	@%p38 bra 	$L__BB5_26;
	and.b32  	%r28, %r37, 3;
	setp.lt.u32 	%p39, %r20, 4;
	@%p39 bra 	$L__BB5_21;
	mul.wide.u32 	%rd18, %r96, 4;
	add.s64 	%rd19, %rd1, %rd18;
	ld.global.f32 	%f166, [%rd19];
	abs.f32 	%f167, %f166;
	mul.f32 	%f168, %f167, %f15;
	setp.neu.f32 	%p40, %f168, %f16;
	setp.ne.s32 	%p41, %r96, %r93;
	or.pred  	%p42, %p40, %p41;
	fma.rn.f32 	%f170, %f168, %f168, %f225;
	selp.f32 	%f171, %f170, %f225, %p42;
	selp.u32 	%r69, 1, 0, %p42;
	add.s32 	%r70, %r93, %r69;
	add.s32 	%r71, %r96, 1;
	ld.global.f32 	%f172, [%rd19+4];
	abs.f32 	%f173, %f172;
	mul.f32 	%f174, %f173, %f15;
	setp.neu.f32 	%p43, %f174, %f16;
	setp.ne.s32 	%p44, %r71, %r70;
	or.pred  	%p45, %p43, %p44;
	fma.rn.f32 	%f175, %f174, %f174, %f171;
	selp.f32 	%f176, %f175, %f171, %p45;
	selp.u32 	%r72, 1, 0, %p45;
	add.s32 	%r73, %r70, %r72;
	add.s32 	%r74, %r96, 2;
	ld.global.f32 	%f177, [%rd19+8];
	abs.f32 	%f178, %f177;
	mul.f32 	%f179, %f178, %f15;
	setp.neu.f32 	%p47, %f179, %f16;
	setp.ne.s32 	%p48, %r74, %r73;
	or.pred  	%p49, %p47, %p48;
	fma.rn.f32 	%f181, %f179, %f179, %f176;
	selp.f32 	%f182, %f181, %f176, %p49;
	selp.u32 	%r75, 1, 0, %p49;
	add.s32 	%r76, %r73, %r75;
	add.s32 	%r77, %r96, 3;
	ld.global.f32 	%f183, [%rd19+12];
	abs.f32 	%f184, %f183;
	mul.f32 	%f185, %f184, %f15;
	setp.neu.f32 	%p50, %f185, %f16;
	setp.ne.s32 	%p51, %r77, %r76;
	or.pred  	%p52, %p50, %p51;
	fma.rn.f32 	%f186, %f185, %f185, %f182;
	selp.f32 	%f225, %f186, %f182, %p52;
	selp.u32 	%r78, 1, 0, %p52;
	add.s32 	%r93, %r76, %r78;
	add.s32 	%r96, %r96, 4;
$L__BB5_21:
	setp.eq.s32 	%p53, %r28, 0;
	@%p53 bra 	$L__BB5_26;
	setp.eq.s32 	%p54, %r28, 1;
	@%p54 bra 	$L__BB5_24;
	mul.wide.u32 	%rd20, %r96, 4;
	add.s64 	%rd21, %rd1, %rd20;
	ld.global.f32 	%f188, [%rd21];
	abs.f32 	%f189, %f188;
	mul.f32 	%f190, %f189, %f15;
	setp.neu.f32 	%p55, %f190, %f16;
	setp.ne.s32 	%p56, %r96, %r93;
	or.pred  	%p57, %p55, %p56;
	fma.rn.f32 	%f192, %f190, %f190, %f225;
	selp.f32 	%f193, %f192, %f225, %p57;
	selp.u32 	%r79, 1, 0, %p57;
	add.s32 	%r80, %r93, %r79;
	add.s32 	%r81, %r96, 1;
	ld.global.f32 	%f194, [%rd21+4];
	abs.f32 	%f195, %f194;
	mul.f32 	%f196, %f195, %f15;
	setp.neu.f32 	%p58, %f196, %f16;
	setp.ne.s32 	%p59, %r81, %r80;
	or.pred  	%p60, %p58, %p59;
	fma.rn.f32 	%f197, %f196, %f196, %f193;
	selp.f32 	%f225, %f197, %f193, %p60;
	selp.u32 	%r82, 1, 0, %p60;
	add.s32 	%r93, %r80, %r82;
	add.s32 	%r96, %r96, 2;
$L__BB5_24:
	and.b32  	%r83, %r37, 1;
	setp.eq.b32 	%p61, %r83, 1;
	not.pred 	%p62, %p61;
	@%p62 bra 	$L__BB5_26;
	mul.wide.u32 	%rd22, %r96, 4;
	add.s64 	%rd23, %rd1, %rd22;
	ld.global.f32 	%f198, [%rd23];
	abs.f32 	%f199, %f198;
	mul.f32 	%f200, %f199, %f15;
	setp.neu.f32 	%p63, %f200, %f16;
	setp.ne.s32 	%p64, %r96, %r93;
	fma.rn.f32 	%f201, %f200, %f200, %f225;
	selp.f32 	%f202, %f201, %f225, %p64;
	selp.f32 	%f225, %f201, %f202, %p63;
$L__BB5_26:
	cvta.to.global.u64 	%rd24, %rd11;
	fma.rn.f32 	%f203, %f16, %f16, %f225;
	sqrt.rn.f32 	%f204, %f203;
	add.s32 	%r84, %r19, 8388608;
	mov.b32 	%f205, %r84;
	mul.f32 	%f206, %f204, %f205;
	setp.eq.f32 	%p65, %f225, 0f00000000;
	setp.eq.f32 	%p66, %f217, 0f7F800000;
	selp.f32 	%f207, %f217, %f206, %p66;
	selp.f32 	%f208, %f217, %f207, %p65;
	st.global.f32 	[%rd24], %f208;
	ret;

}
	// .globl	_Z7_rnormfPfiPKf
.visible .entry _Z7_rnormfPfiPKf(
	.param .u64 .ptr .align 1 _Z7_rnormfPfiPKf_param_0,
	.param .u32 _Z7_rnormfPfiPKf_param_1,
	.param .u64 .ptr .align 1 _Z7_rnormfPfiPKf_param_2
)
{
	.reg .pred 	%p<66>;
	.reg .b32 	%r<98>;
	.reg .b32 	%f<224>;
	.reg .b64 	%rd<28>;

	ld.param.u64 	%rd11, [_Z7_rnormfPfiPKf_param_0];
	ld.param.u32 	%r36, [_Z7_rnormfPfiPKf_param_1];
	ld.param.u64 	%rd12, [_Z7_rnormfPfiPKf_param_2];
	cvta.to.global.u64 	%rd1, %rd12;
	ld.global.f32 	%f29, [%rd1];
	abs.f32 	%f215, %f29;
	setp.lt.s32 	%p1, %r36, 2;
	@%p1 bra 	$L__BB6_14;
	add.s32 	%r1, %r36, -1;
	add.s32 	%r38, %r36, -2;
	and.b32  	%r2, %r1, 15;
	setp.lt.u32 	%p2, %r38, 15;
	mov.b32 	%r87, 1;
	@%p2 bra 	$L__BB6_5;
	and.b32  	%r40, %r1, -16;
	neg.s32 	%r85, %r40;
	add.s64 	%rd25, %rd1, 32;
	mov.b32 	%r84, 0;
$L__BB6_3:
	.pragma "nounroll";
	ld.global.f32 	%f31, [%rd25+-28];
	abs.f32 	%f32, %f31;
	max.f32 	%f33, %f32, %f215;
	ld.global.f32 	%f34, [%rd25+-24];
	abs.f32 	%f35, %f34;
	max.f32 	%f36, %f35, %f33;
	ld.global.f32 	%f37, [%rd25+-20];
	abs.f32 	%f38, %f37;
	max.f32 	%f39, %f38, %f36;
	ld.global.f32 	%f40, [%rd25+-16];
	abs.f32 	%f41, %f40;
	max.f32 	%f42, %f41, %f39;
	ld.global.f32 	%f43, [%rd25+-12];
	abs.f32 	%f44, %f43;
	max.f32 	%f45, %f44, %f42;
	ld.global.f32 	%f46, [%rd25+-8];
	abs.f32 	%f47, %f46;
	max.f32 	%f48, %f47, %f45;
	ld.global.f32 	%f49, [%rd25+-4];
	abs.f32 	%f50, %f49;
	max.f32 	%f51, %f50, %f48;
	ld.global.f32 	%f52, [%rd25];
	abs.f32 	%f53, %f52;
	max.f32 	%f54, %f53, %f51;
	ld.global.f32 	%f55, [%rd25+4];
	abs.f32 	%f56, %f55;
	max.f32 	%f57, %f56, %f54;
	ld.global.f32 	%f58, [%rd25+8];
	abs.f32 	%f59, %f58;
	max.f32 	%f60, %f59, %f57;
	ld.global.f32 	%f61, [%rd25+12];
	abs.f32 	%f62, %f61;
	max.f32 	%f63, %f62, %f60;
	ld.global.f32 	%f64, [%rd25+16];
	abs.f32 	%f65, %f64;
	max.f32 	%f66, %f65, %f63;
	ld.global.f32 	%f67, [%rd25+20];
	abs.f32 	%f68, %f67;
	max.f32 	%f69, %f68, %f66;
	ld.global.f32 	%f70, [%rd25+24];
	abs.f32 	%f71, %f70;
	max.f32 	%f72, %f71, %f69;
	ld.global.f32 	%f73, [%rd25+28];
	abs.f32 	%f74, %f73;
	max.f32 	%f75, %f74, %f72;
	ld.global.f32 	%f76, [%rd25+32];
	abs.f32 	%f77, %f76;
	max.f32 	%f215, %f77, %f75;
	add.s32 	%r85, %r85, 16;
	add.s32 	%r84, %r84, 16;
	add.s64 	%rd25, %rd25, 64;
	setp.ne.s32 	%p3, %r85, 0;
	@%p3 bra 	$L__BB6_3;
	add.s32 	%r87, %r84, 1;
$L__BB6_5:
	setp.eq.s32 	%p4, %r2, 0;
	@%p4 bra 	$L__BB6_14;
	and.b32  	%r10, %r1, 7;
	setp.lt.u32 	%p5, %r2, 8;
	@%p5 bra 	$L__BB6_8;
	mul.wide.u32 	%rd13, %r87, 4;
	add.s64 	%rd14, %rd1, %rd13;
	ld.global.f32 	%f79, [%rd14];
	abs.f32 	%f80, %f79;
	max.f32 	%f81, %f80, %f215;
	ld.global.f32 	%f82, [%rd14+4];
	abs.f32 	%f83, %f82;
	max.f32 	%f84, %f83, %f81;
	ld.global.f32 	%f85, [%rd14+8];
	abs.f32 	%f86, %f85;
	max.f32 	%f87, %f86, %f84;
	ld.global.f32 	%f88, [%rd14+12];
	abs.f32 	%f89, %f88;
	max.f32 	%f90, %f89, %f87;
	ld.global.f32 	%f91, [%rd14+16];
	abs.f32 	%f92, %f91;
	max.f32 	%f93, %f92, %f90;
	ld.global.f32 	%f94, [%rd14+20];
	abs.f32 	%f95, %f94;
	max.f32 	%f96, %f95, %f93;
	ld.global.f32 	%f97, [%rd14+24];
	abs.f32 	%f98, %f97;
	max.f32 	%f99, %f98, %f96;
	ld.global.f32 	%f100, [%rd14+28];
	abs.f32 	%f101, %f100;
	max.f32 	%f215, %f101, %f99;
	add.s32 	%r87, %r87, 8;
$L__BB6_8:
	setp.eq.s32 	%p6, %r10, 0;
	@%p6 bra 	$L__BB6_14;
	and.b32  	%r13, %r1, 3;
	setp.lt.u32 	%p7, %r10, 4;
	@%p7 bra 	$L__BB6_11;
	mul.wide.u32 	%rd15, %r87, 4;
	add.s64 	%rd16, %rd1, %rd15;
	ld.global.f32 	%f103, [%rd16];
	abs.f32 	%f104, %f103;
	max.f32 	%f105, %f104, %f215;
	ld.global.f32 	%f106, [%rd16+4];
	abs.f32 	%f107, %f106;
	max.f32 	%f108, %f107, %f105;
	ld.global.f32 	%f109, [%rd16+8];
	abs.f32 	%f110, %f109;
	max.f32 	%f111, %f110, %f108;
	ld.global.f32 	%f112, [%rd16+12];
	abs.f32 	%f113, %f112;
	max.f32 	%f215, %f113, %f111;
	add.s32 	%r87, %r87, 4;
$L__BB6_11:
	setp.eq.s32 	%p8, %r13, 0;
	@%p8 bra 	$L__BB6_14;
	mul.wide.u32 	%rd17, %r87, 4;
	add.s64 	%rd26, %rd1, %rd17;
	neg.s32 	%r89, %r13;
$L__BB6_13:
	.pragma "nounroll";
	ld.global.f32 	%f114, [%rd26];
	abs.f32 	%f115, %f114;
	max.f32 	%f215, %f115, %f215;
	add.s64 	%rd26, %rd26, 4;
	add.s32 	%r89, %r89, 1;
	setp.ne.s32 	%p9, %r89, 0;
	@%p9 bra 	$L__BB6_13;
$L__BB6_14:
	mov.b32 	%r41, %f215;
	and.b32  	%r42, %r41, -33554432;
	xor.b32  	%r43, %r42, 2122317824;
	mov.b32 	%f15, %r43;
	mul.f32 	%f16, %f215, %f15;
	setp.lt.s32 	%p10, %r36, 1;
	mov.f32 	%f223, 0f00000000;
	@%p10 bra 	$L__BB6_26;
	and.b32  	%r19, %r36, 7;
	setp.lt.u32 	%p11, %r36, 8;
	mov.f32 	%f223, 0f00000000;
	mov.b32 	%r92, 0;
	mov.u32 	%r95, %r92;
	@%p11 bra 	$L__BB6_18;
	and.b32  	%r95, %r36, 2147483640;
	add.s64 	%rd27, %rd1, 16;
	mov.f32 	%f223, 0f00000000;
	mov.b32 	%r92, 0;
	mov.u32 	%r91, %r92;
$L__BB6_17:
	.pragma "nounroll";
	ld.global.f32 	%f120, [%rd27+-16];
	abs.f32 	%f121, %f120;
	mul.f32 	%f122, %f121, %f15;
	setp.neu.f32 	%p12, %f122, %f16;
	setp.ne.s32 	%p13, %r91, %r92;
	or.pred  	%p14, %p12, %p13;
	fma.rn.f32 	%f124, %f122, %f122, %f223;
	selp.f32 	%f125, %f124, %f223, %p14;
	selp.u32 	%r46, 1, 0, %p14;
	add.s32 	%r47, %r92, %r46;
	ld.global.f32 	%f126, [%rd27+-12];
	abs.f32 	%f127, %f126;
	mul.f32 	%f128, %f127, %f15;
	setp.neu.f32 	%p15, %f128, %f16;
	add.s32 	%r48, %r91, 1;
	setp.ne.s32 	%p16, %r48, %r47;
	or.pred  	%p17, %p15, %p16;
	fma.rn.f32 	%f129, %f128, %f128, %f125;
	selp.f32 	%f130, %f129, %f125, %p17;
	selp.u32 	%r49, 1, 0, %p17;
	add.s32 	%r50, %r47, %r49;
	ld.global.f32 	%f131, [%rd27+-8];
	abs.f32 	%f132, %f131;
	mul.f32 	%f133, %f132, %f15;
	setp.neu.f32 	%p19, %f133, %f16;
	add.s32 	%r51, %r91, 2;
	setp.ne.s32 	%p20, %r51, %r50;
	or.pred  	%p21, %p19, %p20;
	fma.rn.f32 	%f135, %f133, %f133, %f130;
	selp.f32 	%f136, %f135, %f130, %p21;
	selp.u32 	%r52, 1, 0, %p21;
	add.s32 	%r53, %r50, %r52;
	ld.global.f32 	%f137, [%rd27+-4];
	abs.f32 	%f138, %f137;
	mul.f32 	%f139, %f138, %f15;
	setp.neu.f32 	%p22, %f139, %f16;
	add.s32 	%r54, %r91, 3;
	setp.ne.s32 	%p23, %r54, %r53;
	or.pred  	%p24, %p22, %p23;
	fma.rn.f32 	%f141, %f139, %f139, %f136;
	selp.f32 	%f142, %f141, %f136, %p24;
	selp.u32 	%r55, 1, 0, %p24;
	add.s32 	%r56, %r53, %r55;
	ld.global.f32 	%f143, [%rd27];
	abs.f32 	%f144, %f143;
	mul.f32 	%f145, %f144, %f15;
	setp.neu.f32 	%p25, %f145, %f16;
	add.s32 	%r57, %r91, 4;
	setp.ne.s32 	%p26, %r57, %r56;
	or.pred  	%p27, %p25, %p26;
	fma.rn.f32 	%f147, %f145, %f145, %f142;
	selp.f32 	%f148, %f147, %f142, %p27;
	selp.u32 	%r58, 1, 0, %p27;
	add.s32 	%r59, %r56, %r58;
	ld.global.f32 	%f149, [%rd27+4];
	abs.f32 	%f150, %f149;
	mul.f32 	%f151, %f150, %f15;
	setp.neu.f32 	%p28, %f151, %f16;
	add.s32 	%r60, %r91, 5;
	setp.ne.s32 	%p29, %r60, %r59;
	or.pred  	%p30, %p28, %p29;
	fma.rn.f32 	%f153, %f151, %f151, %f148;
	selp.f32 	%f154, %f153, %f148, %p30;
	selp.u32 	%r61, 1, 0, %p30;
	add.s32 	%r62, %r59, %r61;
	ld.global.f32 	%f155, [%rd27+8];
	abs.f32 	%f156, %f155;
	mul.f32 	%f157, %f156, %f15;
	setp.neu.f32 	%p31, %f157, %f16;
	add.s32 	%r63, %r91, 6;
	setp.ne.s32 	%p32, %r63, %r62;
	or.pred  	%p33, %p31, %p32;
	fma.rn.f32 	%f159, %f157, %f157, %f154;
	selp.f32 	%f160, %f159, %f154, %p33;
	selp.u32 	%r64, 1, 0, %p33;
	add.s32 	%r65, %r62, %r64;
	ld.global.f32 	%f161, [%rd27+12];
	abs.f32 	%f162, %f161;
	mul.f32 	%f163, %f162, %f15;
	setp.neu.f32 	%p34, %f163, %f16;
	add.s32 	%r66, %r91, 7;
	setp.ne.s32 	%p35, %r66, %r65;
	or.pred  	%p36, %p34, %p35;
	fma.rn.f32 	%f164, %f163, %f163, %f160;
	selp.f32 	%f223, %f164, %f160, %p36;
	selp.u32 	%r67, 1, 0, %p36;
	add.s32 	%r92, %r65, %r67;
	add.s64 	%rd27, %rd27, 32;
	add.s32 	%r91, %r91, 8;
	setp.ne.s32 	%p37, %r91, %r95;
	@%p37 bra 	$L__BB6_17;
$L__BB6_18:
	setp.eq.s32 	%p38, %r19, 0;
	@%p38 bra 	$L__BB6_26;
	and.b32  	%r27, %r36, 3;
	setp.lt.u32 	%p39, %r19, 4;
	@%p39 bra 	$L__BB6_21;
	mul.wide.u32 	%rd18, %r95, 4;
	add.s64 	%rd19, %rd1, %rd18;
	ld.global.f32 	%f166, [%rd19];
	abs.f32 	%f167, %f166;
	mul.f32 	%f168, %f167, %f15;
	setp.neu.f32 	%p40, %f168, %f16;
	setp.ne.s32 	%p41, %r95, %r92;
	or.pred  	%p42, %p40, %p41;
	fma.rn.f32 	%f170, %f168, %f168, %f223;
	selp.f32 	%f171, %f170, %f223, %p42;
	selp.u32 	%r69, 1, 0, %p42;
	add.s32 	%r70, %r92, %r69;
	add.s32 	%r71, %r95, 1;
	ld.global.f32 	%f172, [%rd19+4];
	abs.f32 	%f173, %f172;
	mul.f32 	%f174, %f173, %f15;
	setp.neu.f32 	%p43, %f174, %f16;
	setp.ne.s32 	%p44, %r71, %r70;
	or.pred  	%p45, %p43, %p44;
	fma.rn.f32 	%f175, %f174, %f174, %f171;
	selp.f32 	%f176, %f175, %f171, %p45;
	selp.u32 	%r72, 1, 0, %p45;
	add.s32 	%r73, %r70, %r72;
	add.s32 	%r74, %r95, 2;
	ld.global.f32 	%f177, [%rd19+8];
	abs.f32 	%f178, %f177;
	mul.f32 	%f179, %f178, %f15;
	setp.neu.f32 	%p47, %f179, %f16;
	setp.ne.s32 	%p48, %r74, %r73;
	or.pred  	%p49, %p47, %p48;
	fma.rn.f32 	%f181, %f179, %f179, %f176;
	selp.f32 	%f182, %f181, %f176, %p49;
	selp.u32 	%r75, 1, 0, %p49;
	add.s32 	%r76, %r73, %r75;
	add.s32 	%r77, %r95, 3;
	ld.global.f32 	%f183, [%rd19+12];
	abs.f32 	%f184, %f183;
	mul.f32 	%f185, %f184, %f15;
	setp.neu.f32 	%p50, %f185, %f16;
	setp.ne.s32 	%p51, %r77, %r76;
	or.pred  	%p52, %p50, %p51;
	fma.rn.f32 	%f186, %f185, %f185, %f182;
	selp.f32 	%f223, %f186, %f182, %p52;
	selp.u32 	%r78, 1, 0, %p52;
	add.s32 	%r92, %r76, %r78;
	add.s32 	%r95, %r95, 4;
$L__BB6_21:
	setp.eq.s32 	%p53, %r27, 0;
	@%p53 bra 	$L__BB6_26;
	setp.eq.s32 	%p54, %r27, 1;
	@%p54 bra 	$L__BB6_24;
	mul.wide.u32 	%rd20, %r95, 4;
	add.s64 	%rd21, %rd1, %rd20;
	ld.global.f32 	%f188, [%rd21];
	abs.f32 	%f189, %f188;
	mul.f32 	%f190, %f189, %f15;
	setp.neu.f32 	%p55, %f190, %f16;
	setp.ne.s32 	%p56, %r95, %r92;
	or.pred  	%p57, %p55, %p56;
	fma.rn.f32 	%f192, %f190, %f190, %f223;
	selp.f32 	%f193, %f192, %f223, %p57;
	selp.u32 	%r79, 1, 0, %p57;
	add.s32 	%r80, %r92, %r79;
	add.s32 	%r81, %r95, 1;
	ld.global.f32 	%f194, [%rd21+4];
	abs.f32 	%f195, %f194;
	mul.f32 	%f196, %f195, %f15;
	setp.neu.f32 	%p58, %f196, %f16;
	setp.ne.s32 	%p59, %r81, %r80;
	or.pred  	%p60, %p58, %p59;
	fma.rn.f32 	%f197, %f196, %f196, %f193;
	selp.f32 	%f223, %f197, %f193, %p60;
	selp.u32 	%r82, 1, 0, %p60;
	add.s32 	%r92, %r80, %r82;
	add.s32 	%r95, %r95, 2;
$L__BB6_24:
	and.b32  	%r83, %r36, 1;
	setp.eq.b32 	%p61, %r83, 1;
	not.pred 	%p62, %p61;
	@%p62 bra 	$L__BB6_26;
	mul.wide.u32 	%rd22, %r95, 4;
	add.s64 	%rd23, %rd1, %rd22;
	ld.global.f32 	%f198, [%rd23];
	abs.f32 	%f199, %f198;
	mul.f32 	%f200, %f199, %f15;
	setp.neu.f32 	%p63, %f200, %f16;
	setp.ne.s32 	%p64, %r95, %r92;
	fma.rn.f32 	%f201, %f200, %f200, %f223;
	selp.f32 	%f202, %f201, %f223, %p64;
	selp.f32 	%f223, %f201, %f202, %p63;
$L__BB6_26:
	cvta.to.global.u64 	%rd24, %rd11;
	fma.rn.f32 	%f203, %f16, %f16, %f223;
	rsqrt.approx.f32 	%f204, %f203;
	mul.f32 	%f205, %f204, %f15;
	setp.eq.f32 	%p65, %f215, 0f7F800000;
	selp.f32 	%f206, 0f00000000, %f205, %p65;
	st.global.f32 	[%rd24], %f206;
	ret;

}


// ===== COMPILED SASS (sm_100) =====

	.target	sm_100

	.elftype	@"ET_EXEC"


//--------------------- .note.nv.tkinfo           --------------------------
	.section	.note.nv.tkinfo,"",@"SHT_NOTE"
	.sectionflags	@"SHF_NOTE_NV_TKINFO"
	.tkinfo
        /*0018*/ 	.word	0x00000002
        /*0030*/ 	.string	""
        /*0030*/ 	.string	"ptxas"
        /*0030*/ 	.string	"Cuda compilation tools, release 13.0, V13.0.88"
        /*0030*/ 	.string	"Build cuda_13.0.r13.0/compiler.36424714_0"
        /*0030*/ 	.string	"-arch sm_100 -m 64 "



//--------------------- .note.nv.cuinfo           --------------------------
	.section	.note.nv.cuinfo,"",@"SHT_NOTE"
	.sectionflags	@"SHF_NOTE_NV_CUINFO"
        /*0018*/ 	.short	0x0002
        /*001a*/ 	.short	0x0064
        /*001c*/ 	.short	0x0082
	.zero		2


//--------------------- .nv.info                  --------------------------
	.section	.nv.info,"",@"SHT_CUDA_INFO"
	.align	4


	//----- nvinfo : EIATTR_REGCOUNT
	.align		4
        /*0000*/ 	.byte	0x04, 0x2f
        /*0002*/ 	.short	(.L_1 - .L_0)
	.align		4
.L_0:
        /*0004*/ 	.word	index@(_Z9_erfcinvfPff)
        /*0008*/ 	.word	0x00000008


	//----- nvinfo : EIATTR_FRAME_SIZE
	.align		4
.L_1:
        /*000c*/ 	.byte	0x04, 0x11
        /*000e*/ 	.short	(.L_3 - .L_2)
	.align		4
.L_2:
        /*0010*/ 	.word	index@(_Z9_erfcinvfPff)
        /*0014*/ 	.word	0x00000000


	//----- nvinfo : EIATTR_REGCOUNT
	.align		4
.L_3:
        /*0018*/ 	.byte	0x04, 0x2f
        /*001a*/ 	.short	(.L_5 - .L_4)
	.align		4
.L_4:
        /*001c*/ 	.word	index@(_Z8_erfinvfPff)
        /*0020*/ 	.word	0x0000000a


	//----- nvinfo : EIATTR_FRAME_SIZE
	.align		4
.L_5:
        /*0024*/ 	.byte	0x04, 0x11
        /*0026*/ 	.short	(.L_7 - .L_6)
	.align		4
.L_6:
        /*0028*/ 	.word	index@(_Z8_erfinvfPff)
        /*002c*/ 	.word	0x00000000


	//----- nvinfo : EIATTR_REGCOUNT
	.align		4
.L_7:
        /*0030*/ 	.byte	0x04, 0x2f
        /*0032*/ 	.short	(.L_9 - .L_8)
	.align		4
.L_8:
        /*0034*/ 	.word	index@(_Z9_normcdffPff)
        /*0038*/ 	.word	0x00000010


	//----- nvinfo : EIATTR_FRAME_SIZE
	.align		4
.L_9:
        /*003c*/ 	.byte	0x04, 0x11
        /*003e*/ 	.short	(.L_11 - .L_10)
	.align		4
.L_10:
        /*0040*/ 	.word	index@(_Z9_normcdffPff)
        /*0044*/ 	.word	0x00000000


	//----- nvinfo : EIATTR_REGCOUNT
	.align		4
.L_11:
        /*0048*/ 	.byte	0x04, 0x2f
        /*004a*/ 	.short	(.L_13 - .L_12)
	.align		4
.L_12:
        /*004c*/ 	.word	index@(_Z12_normcdfinvfPff)
        /*0050*/ 	.word	0x00000008


	//----- nvinfo : EIATTR_FRAME_SIZE
	.align		4
.L_13:
        /*0054*/ 	.byte	0x04, 0x11
        /*0056*/ 	.short	(.L_15 - .L_14)
	.align		4
.L_14:
        /*0058*/ 	.word	index@(_Z12_normcdfinvfPff)
        /*005c*/ 	.word	0x00000000


	//----- nvinfo : EIATTR_REGCOUNT
	.align		4
.L_15:
        /*0060*/ 	.byte	0x04, 0x2f
        /*0062*/ 	.short	(.L_17 - .L_16)
	.align		4
.L_16:
        /*0064*/ 	.word	index@(_Z11setVecValuePff)
        /*0068*/ 	.word	0x00000008


	//----- nvinfo : EIATTR_FRAME_SIZE
	.align		4
.L_17:
        /*006c*/ 	.byte	0x04, 0x11
        /*006e*/ 	.short	(.L_19 - .L_18)
	.align		4
.L_18:
        /*0070*/ 	.word	index@(_Z11setVecValuePff)
        /*0074*/ 	.word	0x00000000


	//----- nvinfo : EIATTR_REGCOUNT
	.align		4
.L_19:
        /*0078*/ 	.byte	0x04, 0x2f
        /*007a*/ 	.short	(.L_21 - .L_20)
	.align		4
.L_20:
        /*007c*/ 	.word	index@(_Z6_normfPfiPKf)
        /*0080*/ 	.word	0x0000001b


	//----- nvinfo : EIATTR_FRAME_SIZE
	.align		4
.L_21:
        /*0084*/ 	.byte	0x04, 0x11
        /*0086*/ 	.short	(.L_23 - .L_22)
	.align		4
.L_22:
        /*0088*/ 	.word	index@($__internal_0_$__cuda_sm20_sqrt_rn_f32_slowpath)
        /*008c*/ 	.word	0x00000000


	//----- nvinfo : EIATTR_FRAME_SIZE
	.align		4
.L_23:
        /*0090*/ 	.byte	0x04, 0x11
        /*0092*/ 	.short	(.L_25 - .L_24)
	.align		4
.L_24:
        /*0094*/ 	.word	index@(_Z6_normfPfiPKf)
        /*0098*/ 	.word	0x00000000


	//----- nvinfo : EIATTR_REGCOUNT
	.align		4
.L_25:
        /*009c*/ 	.byte	0x04, 0x2f
        /*009e*/ 	.short	(.L_27 - .L_26)
	.align		4
.L_26:
        /*00a0*/ 	.word	index@(_Z7_rnormfPfiPKf)
        /*00a4*/ 	.word	0x0000001b


	//----- nvinfo : EIATTR_FRAME_SIZE
	.align		4
.L_27:
        /*00a8*/ 	.byte	0x04, 0x11
        /*00aa*/ 	.short	(.L_29 - .L_28)
	.align		4
.L_28:
        /*00ac*/ 	.word	index@(_Z7_rnormfPfiPKf)
        /*00b0*/ 	.word	0x00000000


	//----- nvinfo : EIATTR_MIN_STACK_SIZE
	.align		4
.L_29:
        /*00b4*/ 	.byte	0x04, 0x12
        /*00b6*/ 	.short	(.L_31 - .L_30)
	.align		4
.L_30:
        /*00b8*/ 	.word	index@(_Z7_rnormfPfiPKf)
        /*00bc*/ 	.word	0x00000000


	//----- nvinfo : EIATTR_MIN_STACK_SIZE
	.align		4
.L_31:
        /*00c0*/ 	.byte	0x04, 0x12
        /*00c2*/ 	.short	(.L_33 - .L_32)
	.align		4
.L_32:
        /*00c4*/ 	.word	index@(_Z6_normfPfiPKf)
        /*00c8*/ 	.word	0x00000000


	//----- nvinfo : EIATTR_MIN_STACK_SIZE
	.align		4
.L_33:
        /*00cc*/ 	.byte	0x04, 0x12
        /*00ce*/ 	.short	(.L_35 - .L_34)
	.align		4
.L_34:
        /*00d0*/ 	.word	index@(_Z11setVecValuePff)
        /*00d4*/ 	.word	0x00000000


	//----- nvinfo : EIATTR_MIN_STACK_SIZE
	.align		4
.L_35:
        /*00d8*/ 	.byte	0x04, 0x12
        /*00da*/ 	.short	(.L_37 - .L_36)
	.align		4
.L_36:
        /*00dc*/ 	.word	index@(_Z12_normcdfinvfPff)
        /*00e0*/ 	.word	0x00000000


	//----- nvinfo : EIATTR_MIN_STACK_SIZE
	.align		4
.L_37:
        /*00e4*/ 	.byte	0x04, 0x12
        /*00e6*/ 	.short	(.L_39 - .L_38)
	.align		4
.L_38:
        /*00e8*/ 	.word	index@(_Z9_normcdffPff)
        /*00ec*/ 	.word	0x00000000


	//----- nvinfo : EIATTR_MIN_STACK_SIZE
	.align		4
.L_39:
        /*00f0*/ 	.byte	0x04, 0x12
        /*00f2*/ 	.short	(.L_41 - .L_40)
	.align		4
.L_40:
        /*00f4*/ 	.word	index@(_Z8_erfinvfPff)
        /*00f8*/ 	.word	0x00000000


	//----- nvinfo : EIATTR_MIN_STACK_SIZE
	.align		4
.L_41:
        /*00fc*/ 	.byte	0x04, 0x12
        /*00fe*/ 	.short	(.L_43 - .L_42)
	.align		4
.L_42:
        /*0100*/ 	.word	index@(_Z9_erfcinvfPff)
        /*0104*/ 	.word	0x00000000
.L_43:


//--------------------- .nv.compat                --------------------------
	.section	.nv.compat,"",@"SHT_CUDA_COMPAT_INFO"
	.align	4
        /*0000*/ 	.byte	0x02, 0x09, 0x00, 0x00, 0x02, 0x02, 0x01, 0x00, 0x02, 0x05, 0x05, 0x00, 0x03, 0x07, 0x01, 0x01
        /*0010*/ 	.byte	0x02, 0x03, 0x00, 0x00, 0x02, 0x06, 0x01, 0x00, 0x04, 0x0b, 0x08, 0x00, 0x01, 0x00, 0x00, 0x00
        /*0020*/ 	.byte	0x00, 0x00, 0x00, 0x00


//--------------------- .nv.info._Z7_rnormfPfiPKf --------------------------
	.section	.nv.info._Z7_rnormfPfiPKf,"",@"SHT_CUDA_INFO"
	.sectionflags	@""
	.align	4


	//----- nvinfo : EIATTR_CUDA_API_VERSION
	.align		4
        /*0000*/ 	.byte	0x04, 0x37
        /*0002*/ 	.short	(.L_45 - .L_44)
.L_44:
        /*0004*/ 	.word	0x00000082


	//----- nvinfo : EIATTR_KPARAM_INFO
	.align		4
.L_45:
        /*0008*/ 	.byte	0x04, 0x17
        /*000a*/ 	.short	(.L_47 - .L_46)
.L_46:
        /*000c*/ 	.word	0x00000000
        /*0010*/ 	.short	0x0002
        /*0012*/ 	.short	0x0010
        /*0014*/ 	.byte	0x00, 0xf5, 0x21, 0x00


	//----- nvinfo : EIATTR_KPARAM_INFO
	.align		4
.L_47:
        /*0018*/ 	.byte	0x04, 0x17
        /*001a*/ 	.short	(.L_49 - .L_48)
.L_48:
        /*001c*/ 	.word	0x00000000
        /*0020*/ 	.short	0x0001
        /*0022*/ 	.short	0x0008
        /*0024*/ 	.byte	0x00, 0xf0, 0x11, 0x00


	//----- nvinfo : EIATTR_KPARAM_INFO
	.align		4
.L_49:
        /*0028*/ 	.byte	0x04, 0x17
        /*002a*/ 	.short	(.L_51 - .L_50)
.L_50:
        /*002c*/ 	.word	0x00000000
        /*0030*/ 	.short	0x0000
        /*0032*/ 	.short	0x0000
        /*0034*/ 	.byte	0x00, 0xf5, 0x21, 0x00


	//----- nvinfo : EIATTR_SPARSE_MMA_MASK
	.align		4
.L_51:
        /*0038*/ 	.byte	0x03, 0x50
        /*003a*/ 	.short	0x0000


	//----- nvinfo : EIATTR_MAXREG_COUNT
	.align		4
        /*003c*/ 	.byte	0x03, 0x1b
        /*003e*/ 	.short	0x00ff


	//----- nvinfo : EIATTR_MERCURY_ISA_VERSION
	.align		4
        /*0040*/ 	.byte	0x03, 0x5f
        /*0042*/ 	.short	0x0101


	//----- nvinfo : EIATTR_VRC_CTA_INIT_COUNT
	.align		4
        /*0044*/ 	.byte	0x02, 0x4a
	.zero		1
	.zero		1


	//----- nvinfo : EIATTR_EXIT_INSTR_OFFSETS
	.align		4
        /*0048*/ 	.byte	0x04, 0x1c
        /*004a*/ 	.short	(.L_53 - .L_52)


	//   ....[0]....
.L_52:
        /*004c*/ 	.word	0x00001190


	//----- nvinfo : EIATTR_CBANK_PARAM_SIZE
	.align		4
.L_53:
        /*0050*/ 	.byte	0x03, 0x19
        /*0052*/ 	.short	0x0018


	//----- nvinfo : EIATTR_PARAM_CBANK
	.align		4
        /*0054*/ 	.byte	0x04, 0x0a
        /*0056*/ 	.short	(.L_55 - .L_54)
	.align		4
.L_54:
        /*0058*/ 	.word	index@(.nv.constant0._Z7_rnormfPfiPKf)
        /*005c*/ 	.short	0x0380
        /*005e*/ 	.short	0x0018


	//----- nvinfo : EIATTR_SW_WAR
	.align		4
.L_55:
        /*0060*/ 	.byte	0x04, 0x36
        /*0062*/ 	.short	(.L_57 - .L_56)
.L_56:
        /*0064*/ 	.word	0x00000008
.L_57:


//--------------------- .nv.info._Z6_normfPfiPKf  --------------------------
	.section	.nv.info._Z6_normfPfiPKf,"",@"SHT_CUDA_INFO"
	.sectionflags	@""
	.align	4


	//----- nvinfo : EIATTR_CUDA_API_VERSION
	.align		4
        /*0000*/ 	.byte	0x04, 0x37
        /*0002*/ 	.short	(.L_59 - .L_58)
.L_58:
        /*0004*/ 	.word	0x00000082


	//----- nvinfo : EIATTR_KPARAM_INFO
	.align		4
.L_59:
        /*0008*/ 	.byte	0x04, 0x17
        /*000a*/ 	.short	(.L_61 - .L_60)
.L_60:
        /*000c*/ 	.word	0x00000000
        /*0010*/ 	.short	0x0002
        /*0012*/ 	.short	0x0010
        /*0014*/ 	.byte	0x00, 0xf5, 0x21, 0x00


	//----- nvinfo : EIATTR_KPARAM_INFO
	.align		4
.L_61:
        /*0018*/ 	.byte	0x04, 0x17
        /*001a*/ 	.short	(.L_63 - .L_62)
.L_62:
        /*001c*/ 	.word	0x00000000
        /*0020*/ 	.short	0x0001
        /*0022*/ 	.short	0x0008
        /*0024*/ 	.byte	0x00, 0xf0, 0x11, 0x00


	//----- nvinfo : EIATTR_KPARAM_INFO
	.align		4
.L_63:
        /*0028*/ 	.byte	0x04, 0x17
        /*002a*/ 	.short	(.L_65 - .L_64)
.L_64:
        /*002c*/ 	.word	0x00000000
        /*0030*/ 	.short	0x0000
        /*0032*/ 	.short	0x0000
        /*0034*/ 	.byte	0x00, 0xf5, 0x21, 0x00


	//----- nvinfo : EIATTR_SPARSE_MMA_MASK
	.align		4
.L_65:
        /*0038*/ 	.byte	0x03, 0x50
        /*003a*/ 	.short	0x0000


	//----- nvinfo : EIATTR_MAXREG_COUNT
	.align		4
        /*003c*/ 	.byte	0x03, 0x1b
        /*003e*/ 	.short	0x00ff


	//----- nvinfo : EIATTR_MERCURY_ISA_VERSION
	.align		4
        /*0040*/ 	.byte	0x03, 0x5f
        /*0042*/ 	.short	0x0101


	//----- nvinfo : EIATTR_VRC_CTA_INIT_COUNT
	.align		4
        /*0044*/ 	.byte	0x02, 0x4a
	.zero		1
	.zero		1


	//----- nvinfo : EIATTR_EXIT_INSTR_OFFSETS
	.align		4
        /*0048*/ 	.byte	0x04, 0x1c
        /*004a*/ 	.short	(.L_67 - .L_66)


	//   ....[0]....
.L_66:
        /*004c*/ 	.word	0x00001250


	//----- nvinfo : EIATTR_CRS_STACK_SIZE
	.align		4
.L_67:
        /*0050*/ 	.byte	0x04, 0x1e
        /*0052*/ 	.short	(.L_69 - .L_68)
.L_68:
        /*0054*/ 	.word	0x00000000


	//----- nvinfo : EIATTR_CBANK_PARAM_SIZE
	.align		4
.L_69:
        /*0058*/ 	.byte	0x03, 0x19
        /*005a*/ 	.short	0x0018


	//----- nvinfo : EIATTR_PARAM_CBANK
	.align		4
        /*005c*/ 	.byte	0x04, 0x0a
        /*005e*/ 	.short	(.L_71 - .L_70)
	.align		4
.L_70:
        /*0060*/ 	.word	index@(.nv.constant0._Z6_normfPfiPKf)
        /*0064*/ 	.short	0x0380
        /*0066*/ 	.short	0x0018


	//----- nvinfo : EIATTR_SW_WAR
	.align		4
.L_71:
        /*0068*/ 	.byte	0x04, 0x36
        /*006a*/ 	.short	(.L_73 - .L_72)
.L_72:
        /*006c*/ 	.word	0x00000008
.L_73:


//--------------------- .nv.info._Z11setVecValuePff --------------------------
	.section	.nv.info._Z11setVecValuePff,"",@"SHT_CUDA_INFO"
	.sectionflags	@""
	.align	4


	//----- nvinfo : EIATTR_CUDA_API_VERSION
	.align		4
        /*0000*/ 	.byte	0x04, 0x37
        /*0002*/ 	.short	(.L_75 - .L_74)
.L_74:
        /*0004*/ 	.word	0x00000082


	//----- nvinfo : EIATTR_KPARAM_INFO
	.align		4
.L_75:
        /*0008*/ 	.byte	0x04, 0x17
        /*000a*/ 	.short	(.L_77 - .L_76)
.L_76:
        /*000c*/ 	.word	0x00000000
        /*0010*/ 	.short	0x0001
        /*0012*/ 	.short	0x0008
        /*0014*/ 	.byte	0x00, 0xf0, 0x11, 0x00


	//----- nvinfo : EIATTR_KPARAM_INFO
	.align		4
.L_77:
        /*0018*/ 	.byte	0x04, 0x17
        /*001a*/ 	.short	(.L_79 - .L_78)
.L_78:
        /*001c*/ 	.word	0x00000000
        /*0020*/ 	.short	0x0000
        /*0022*/ 	.short	0x0000
        /*0024*/ 	.byte	0x00, 0xf5, 0x21, 0x00


	//----- nvinfo : EIATTR_SPARSE_MMA_MASK
	.align		4
.L_79:
        /*0028*/ 	.byte	0x03, 0x50
        /*002a*/ 	.short	0x0000


	//----- nvinfo : EIATTR_MAXREG_COUNT
	.align		4
        /*002c*/ 	.byte	0x03, 0x1b
        /*002e*/ 	.short	0x00ff


	//----- nvinfo : EIATTR_MERCURY_ISA_VERSION
	.align		4
        /*0030*/ 	.byte	0x03, 0x5f
        /*0032*/ 	.short	0x0101


	//----- nvinfo : EIATTR_VRC_CTA_INIT_COUNT
	.align		4
        /*0034*/ 	.byte	0x02, 0x4a
	.zero		1
	.zero		1


	//----- nvinfo : EIATTR_EXIT_INSTR_OFFSETS
	.align		4
        /*0038*/ 	.byte	0x04, 0x1c
        /*003a*/ 	.short	(.L_81 - .L_80)


	//   ....[0]....
.L_80:
        /*003c*/ 	.word	0x00000050


	//----- nvinfo : EIATTR_CBANK_PARAM_SIZE
	.align		4
.L_81:
        /*0040*/ 	.byte	0x03, 0x19
        /*0042*/ 	.short	0x000c


	//----- nvinfo : EIATTR_PARAM_CBANK
	.align		4
        /*0044*/ 	.byte	0x04, 0x0a
        /*0046*/ 	.short	(.L_83 - .L_82)
	.align		4
.L_82:
        /*0048*/ 	.word	index@(.nv.constant0._Z11setVecValuePff)
        /*004c*/ 	.short	0x0380
        /*004e*/ 	.short	0x000c


	//----- nvinfo : EIATTR_SW_WAR
	.align		4
.L_83:
        /*0050*/ 	.byte	0x04, 0x36
        /*0052*/ 	.short	(.L_85 - .L_84)
.L_84:
        /*0054*/ 	.word	0x00000008
.L_85:


//--------------------- .nv.info._Z12_normcdfinvfPff --------------------------
	.section	.nv.info._Z12_normcdfinvfPff,"",@"SHT_CUDA_INFO"
	.sectionflags	@""
	.align	4


	//----- nvinfo : EIATTR_CUDA_API_VERSION
	.align		4
        /*0000*/ 	.byte	0x04, 0x37
        /*0002*/ 	.short	(.L_87 - .L_86)
.L_86:
        /*0004*/ 	.word	0x00000082


	//----- nvinfo : EIATTR_KPARAM_INFO
	.align		4
.L_87:
        /*0008*/ 	.byte	0x04, 0x17
        /*000a*/ 	.short	(.L_89 - .L_88)
.L_88:
        /*000c*/ 	.word	0x00000000
        /*0010*/ 	.short	0x0001
        /*0012*/ 	.short	0x0008
        /*0014*/ 	.byte	0x00, 0xf0, 0x11, 0x00


	//----- nvinfo : EIATTR_KPARAM_INFO
	.align		4
.L_89:
        /*0018*/ 	.byte	0x04, 0x17
        /*001a*/ 	.short	(.L_91 - .L_90)
.L_90:
        /*001c*/ 	.word	0x00000000
        /*0020*/ 	.short	0x0000
        /*0022*/ 	.short	0x0000
        /*0024*/ 	.byte	0x00, 0xf5, 0x21, 0x00


	//----- nvinfo : EIATTR_SPARSE_MMA_MASK
	.align		4
.L_91:
        /*0028*/ 	.byte	0x03, 0x50
        /*002a*/ 	.short	0x0000


	//----- nvinfo : EIATTR_MAXREG_COUNT
	.align		4
        /*002c*/ 	.byte	0x03, 0x1b
        /*002e*/ 	.short	0x00ff


	//----- nvinfo : EIATTR_MERCURY_ISA_VERSION
	.align		4
        /*0030*/ 	.byte	0x03, 0x5f
        /*0032*/ 	.short	0x0101


	//----- nvinfo : EIATTR_VRC_CTA_INIT_COUNT
	.align		4
        /*0034*/ 	.byte	0x02, 0x4a
	.zero		1
	.zero		1


	//----- nvinfo : EIATTR_EXIT_INSTR_OFFSETS
	.align		4
        /*0038*/ 	.byte	0x04, 0x1c
        /*003a*/ 	.short	(.L_93 - .L_92)


	//   ....[0]....
.L_92:
        /*003c*/ 	.word	0x000002e0


	//----- nvinfo : EIATTR_CBANK_PARAM_SIZE
	.align		4
.L_93:
        /*0040*/ 	.byte	0x03, 0x19
        /*0042*/ 	.short	0x000c


	//----- nvinfo : EIATTR_PARAM_CBANK
	.align		4
        /*0044*/ 	.byte	0x04, 0x0a
        /*0046*/ 	.short	(.L_95 - .L_94)
	.align		4
.L_94:
        /*0048*/ 	.word	index@(.nv.constant0._Z12_normcdfinvfPff)
        /*004c*/ 	.short	0x0380
        /*004e*/ 	.short	0x000c


	//----- nvinfo : EIATTR_SW_WAR
	.align		4
.L_95:
        /*0050*/ 	.byte	0x04, 0x36
        /*0052*/ 	.short	(.L_97 - .L_96)
.L_96:
        /*0054*/ 	.word	0x00000008
.L_97:


//--------------------- .nv.info._Z9_normcdffPff  --------------------------
	.section	.nv.info._Z9_normcdffPff,"",@"SHT_CUDA_INFO"
	.sectionflags	@""
	.align	4


	//----- nvinfo : EIATTR_CUDA_API_VERSION
	.align		4
        /*0000*/ 	.byte	0x04, 0x37
        /*0002*/ 	.short	(.L_99 - .L_98)
.L_98:
        /*0004*/ 	.word	0x00000082


	//----- nvinfo : EIATTR_KPARAM_INFO
	.align		4
.L_99:
        /*0008*/ 	.byte	0x04, 0x17
        /*000a*/ 	.short	(.L_101 - .L_100)
.L_100:
        /*000c*/ 	.word	0x00000000
        /*0010*/ 	.short	0x0001
        /*0012*/ 	.short	0x0008
        /*0014*/ 	.byte	0x00, 0xf0, 0x11, 0x00


	//----- nvinfo : EIATTR_KPARAM_INFO
	.align		4
.L_101:
        /*0018*/ 	.byte	0x04, 0x17
        /*001a*/ 	.short	(.L_103 - .L_102)
.L_102:
        /*001c*/ 	.word	0x00000000
        /*0020*/ 	.short	0x0000
        /*0022*/ 	.short	0x0000
        /*0024*/ 	.byte	0x00, 0xf5, 0x21, 0x00


	//----- nvinfo : EIATTR_SPARSE_MMA_MASK
	.align		4
.L_103:
        /*0028*/ 	.byte	0x03, 0x50
        /*002a*/ 	.short	0x0000


	//----- nvinfo : EIATTR_MAXREG_COUNT
	.align		4
        /*002c*/ 	.byte	0x03, 0x1b
        /*002e*/ 	.short	0x00ff


	//----- nvinfo : EIATTR_MERCURY_ISA_VERSION
	.align		4
        /*0030*/ 	.byte	0x03, 0x5f
        /*0032*/ 	.short	0x0101


	//----- nvinfo : EIATTR_VRC_CTA_INIT_COUNT
	.align		4
        /*0034*/ 	.byte	0x02, 0x4a
	.zero		1
	.zero		1


	//----- nvinfo : EIATTR_EXIT_INSTR_OFFSETS
	.align		4
        /*0038*/ 	.byte	0x04, 0x1c
        /*003a*/ 	.short	(.L_105 - .L_104)


	//   ....[0]....
.L_104:
        /*003c*/ 	.word	0x00000440


	//----- nvinfo : EIATTR_CBANK_PARAM_SIZE
	.align		4
.L_105:
        /*0040*/ 	.byte	0x03, 0x19
        /*0042*/ 	.short	0x000c


	//----- nvinfo : EIATTR_PARAM_CBANK
	.align		4
        /*0044*/ 	.byte	0x04, 0x0a
        /*0046*/ 	.short	(.L_107 - .L_106)
	.align		4
.L_106:
        /*0048*/ 	.word	index@(.nv.constant0._Z9_normcdffPff)
        /*004c*/ 	.short	0x0380
        /*004e*/ 	.short	0x000c


	//----- nvinfo : EIATTR_SW_WAR
	.align		4
.L_107:
        /*0050*/ 	.byte	0x04, 0x36
        /*0052*/ 	.short	(.L_109 - .L_108)
.L_108:
        /*0054*/ 	.word	0x00000008
.L_109:


//--------------------- .nv.info._Z8_erfinvfPff   --------------------------
	.section	.nv.info._Z8_erfinvfPff,"",@"SHT_CUDA_INFO"
	.sectionflags	@""
	.align	4


	//----- nvinfo : EIATTR_CUDA_API_VERSION
	.align		4
        /*0000*/ 	.byte	0x04, 0x37
        /*0002*/ 	.short	(.L_111 - .L_110)
.L_110:
        /*0004*/ 	.word	0x00000082


	//----- nvinfo : EIATTR_KPARAM_INFO
	.align		4
.L_111:
        /*0008*/ 	.byte	0x04, 0x17
        /*000a*/ 	.short	(.L_113 - .L_112)
.L_112:
        /*000c*/ 	.word	0x00000000
        /*0010*/ 	.short	0x0001
        /*0012*/ 	.short	0x0008
        /*0014*/ 	.byte	0x00, 0xf0, 0x11, 0x00


	//----- nvinfo : EIATTR_KPARAM_INFO
	.align		4
.L_113:
        /*0018*/ 	.byte	0x04, 0x17
        /*001a*/ 	.short	(.L_115 - .L_114)
.L_114:
        /*001c*/ 	.word	0x00000000
        /*0020*/ 	.short	0x0000
        /*0022*/ 	.short	0x0000
        /*0024*/ 	.byte	0x00, 0xf5, 0x21, 0x00


	//----- nvinfo : EIATTR_SPARSE_MMA_MASK
	.align		4
.L_115:
        /*0028*/ 	.byte	0x03, 0x50
        /*002a*/ 	.short	0x0000


	//----- nvinfo : EIATTR_MAXREG_COUNT
	.align		4
        /*002c*/ 	.byte	0x03, 0x1b
        /*002e*/ 	.short	0x00ff


	//----- nvinfo : EIATTR_MERCURY_ISA_VERSION
	.align		4
        /*0030*/ 	.byte	0x03, 0x5f
        /*0032*/ 	.short	0x0101


	//----- nvinfo : EIATTR_VRC_CTA_INIT_COUNT
	.align		4
        /*0034*/ 	.byte	0x02, 0x4a
	.zero		1
	.zero		1


	//----- nvinfo : EIATTR_EXIT_INSTR_OFFSETS
	.align		4
        /*0038*/ 	.byte	0x04, 0x1c
        /*003a*/ 	.short	(.L_117 - .L_116)


	//   ....[0]....
.L_116:
        /*003c*/ 	.word	0x00000200


	//----- nvinfo : EIATTR_CBANK_PARAM_SIZE
	.align		4
.L_117:
        /*0040*/ 	.byte	0x03, 0x19
        /*0042*/ 	.short	0x000c


	//----- nvinfo : EIATTR_PARAM_CBANK
	.align		4
        /*0044*/ 	.byte	0x04, 0x0a
        /*0046*/ 	.short	(.L_119 - .L_118)
	.align		4
.L_118:
        /*0048*/ 	.word	index@(.nv.constant0._Z8_erfinvfPff)
        /*004c*/ 	.short	0x0380
        /*004e*/ 	.short	0x000c


	//----- nvinfo : EIATTR_SW_WAR
	.align		4
.L_119:
        /*0050*/ 	.byte	0x04, 0x36
        /*0052*/ 	.short	(.L_121 - .L_120)
.L_120:
        /*0054*/ 	.word	0x00000008
.L_121:


//--------------------- .nv.info._Z9_erfcinvfPff  --------------------------
	.section	.nv.info._Z9_erfcinvfPff,"",@"SHT_CUDA_INFO"
	.sectionflags	@""
	.align	4


	//----- nvinfo : EIATTR_CUDA_API_VERSION
	.align		4
        /*0000*/ 	.byte	0x04, 0x37
        /*0002*/ 	.short	(.L_123 - .L_122)
.L_122:
        /*0004*/ 	.word	0x00000082


	//----- nvinfo : EIATTR_KPARAM_INFO
	.align		4
.L_123:
        /*0008*/ 	.byte	0x04, 0x17
        /*000a*/ 	.short	(.L_125 - .L_124)
.L_124:
        /*000c*/ 	.word	0x00000000
        /*0010*/ 	.short	0x0001
        /*0012*/ 	.short	0x0008
        /*0014*/ 	.byte	0x00, 0xf0, 0x11, 0x00


	//----- nvinfo : EIATTR_KPARAM_INFO
	.align		4
.L_125:
        /*0018*/ 	.byte	0x04, 0x17
        /*001a*/ 	.short	(.L_127 - .L_126)
.L_126:
        /*001c*/ 	.word	0x00000000
        /*0020*/ 	.short	0x0000
        /*0022*/ 	.short	0x0000
        /*0024*/ 	.byte	0x00, 0xf5, 0x21, 0x00


	//----- nvinfo : EIATTR_SPARSE_MMA_MASK
	.align		4
.L_127:
        /*0028*/ 	.byte	0x03, 0x50
        /*002a*/ 	.short	0x0000


	//----- nvinfo : EIATTR_MAXREG_COUNT
	.align		4
        /*002c*/ 	.byte	0x03, 0x1b
        /*002e*/ 	.short	0x00ff


	//----- nvinfo : EIATTR_MERCURY_ISA_VERSION
	.align		4
        /*0030*/ 	.byte	0x03, 0x5f
        /*0032*/ 	.short	0x0101


	//----- nvinfo : EIATTR_VRC_CTA_INIT_COUNT
	.align		4
        /*0034*/ 	.byte	0x02, 0x4a
	.zero		1
	.zero		1


	//----- nvinfo : EIATTR_EXIT_INSTR_OFFSETS
	.align		4
        /*0038*/ 	.byte	0x04, 0x1c
        /*003a*/ 	.short	(.L_129 - .L_128)


	//   ....[0]....
.L_128:
        /*003c*/ 	.word	0x000002c0


	//----- nvinfo : EIATTR_CBANK_PARAM_SIZE
	.align		4
.L_129:
        /*0040*/ 	.byte	0x03, 0x19
        /*0042*/ 	.short	0x000c


	//----- nvinfo : EIATTR_PARAM_CBANK
	.align		4
        /*0044*/ 	.byte	0x04, 0x0a
        /*0046*/ 	.short	(.L_131 - .L_130)
	.align		4
.L_130:
        /*0048*/ 	.word	index@(.nv.constant0._Z9_erfcinvfPff)
        /*004c*/ 	.short	0x0380
        /*004e*/ 	.short	0x000c


	//----- nvinfo : EIATTR_SW_WAR
	.align		4
.L_131:
        /*0050*/ 	.byte	0x04, 0x36
        /*0052*/ 	.short	(.L_133 - .L_132)
.L_132:
        /*0054*/ 	.word	0x00000008
.L_133:


//--------------------- .nv.callgraph             --------------------------
	.section	.nv.callgraph,"",@"SHT_CUDA_CALLGRAPH"
	.align	4
	.sectionentsize	8
	.align		4
        /*0000*/ 	.word	0x00000000
	.align		4
        /*0004*/ 	.word	0xffffffff
	.align		4
        /*0008*/ 	.word	0x00000000
	.align		4
        /*000c*/ 	.word	0xfffffffe
	.align		4
        /*0010*/ 	.word	0x00000000
	.align		4
        /*0014*/ 	.word	0xfffffffd
	.align		4
        /*0018*/ 	.word	0x00000000
	.align		4
        /*001c*/ 	.word	0xfffffffc


//--------------------- .text._Z7_rnormfPfiPKf    --------------------------
	.section	.text._Z7_rnormfPfiPKf,"ax",@progbits
	.align	128
        .global         _Z7_rnormfPfiPKf
        .type           _Z7_rnormfPfiPKf,@function
        .size           _Z7_rnormfPfiPKf,(.L_x_36 - _Z7_rnormfPfiPKf)
        .other          _Z7_rnormfPfiPKf,@"STO_CUDA_ENTRY STV_DEFAULT"
_Z7_rnormfPfiPKf:
.text._Z7_rnormfPfiPKf:
[----:B------:R-:W-:Y:S08]  /*0000*/  LDC R1, c[0x0][0x37c] ;  /* 0x0000df00ff017b82 */ /* 0x000ff00000000800 */
[----:B------:R-:W0:Y:S01]  /*0010*/  LDC.64 R4, c[0x0][0x390] ;  /* 0x0000e400ff047b82 */ /* 0x000e220000000a00 */
[----:B------:R-:W0:Y:S07]  /*0020*/  LDCU.64 UR6, c[0x0][0x358] ;  /* 0x00006b00ff0677ac */ /* 0x000e2e0008000a00 */
[----:B------:R-:W1:Y:S01]  /*0030*/  LDC R2, c[0x0][0x388] ;  /* 0x0000e200ff027b82 */ /* 0x000e620000000800 */
[----:B0-----:R-:W2:Y:S01]  /*0040*/  LDG.E R4, desc[UR6][R4.64] ;  /* 0x0000000604047981 */ /* 0x001ea2000c1e1900 */
[----:B-1----:R-:W-:Y:S01]  /*0050*/  ISETP.GE.AND P0, PT, R2, 0x2, PT ;  /* 0x000000020200780c */ /* 0x002fe20003f06270 */
[----:B--2---:R-:W-:-:S12]  /*0060*/  FADD R0, |R4|, -RZ ;  /* 0x800000ff04007221 */ /* 0x004fd80000000200 */
[----:B------:R-:W-:Y:S05]  /*0070*/  @!P0 BRA `(.L_x_0) ;  /* 0x0000000400788947 */ /* 0x000fea0003800000 */
[----:B------:R-:W-:Y:S02]  /*0080*/  VIADD R3, R2, 0xfffffffe ;  /* 0xfffffffe02037836 */ /* 0x000fe40000000000 */
[----:B------:R-:W-:-:S03]  /*0090*/  IMAD.MOV.U32 R6, RZ, RZ, 0x1 ;  /* 0x00000001ff067424 */ /* 0x000fc600078e00ff */
[----:B------:R-:W-:Y:S01]  /*00a0*/  ISETP.GE.U32.AND P0, PT, R3, 0xf, PT ;  /* 0x0000000f0300780c */ /* 0x000fe20003f06070 */
[----:B------:R-:W-:-:S05]  /*00b0*/  VIADD R3, R2, 0xffffffff ;  /* 0xffffffff02037836 */ /* 0x000fca0000000000 */
[----:B------:R-:W-:-:S07]  /*00c0*/  LOP3.LUT R22, R3, 0xf, RZ, 0xc0, !PT ;  /* 0x0000000f03167812 */ /* 0x000fce00078ec0ff */
[----:B------:R-:W-:Y:S05]  /*00d0*/  @!P0 BRA `(.L_x_1) ;  /* 0x0000000000a08947 */ /* 0x000fea0003800000 */
[----:B------:R-:W0:Y:S01]  /*00e0*/  LDCU.64 UR4, c[0x0][0x390] ;  /* 0x00007200ff0477ac */ /* 0x000e220008000a00 */
[----:B------:R-:W-:Y:S01]  /*00f0*/  LOP3.LUT R8, R3, 0xfffffff0, RZ, 0xc0, !PT ;  /* 0xfffffff003087812 */ /* 0x000fe200078ec0ff */
[----:B------:R-:W-:-:S04]  /*0100*/  IMAD.MOV.U32 R6, RZ, RZ, RZ ;  /* 0x000000ffff067224 */ /* 0x000fc800078e00ff */
[----:B------:R-:W-:Y:S01]  /*0110*/  IMAD.MOV R8, RZ, RZ, -R8 ;  /* 0x000000ffff087224 */ /* 0x000fe200078e0a08 */
[----:B0-----:R-:W-:-:S04]  /*0120*/  UIADD3 UR4, UP0, UPT, UR4, 0x20, URZ ;  /* 0x0000002004047890 */ /* 0x001fc8000ff1e0ff */
[----:B------:R-:W-:Y:S02]  /*0130*/  UIADD3.X UR5, UPT, UPT, URZ, UR5, URZ, UP0, !UPT ;  /* 0x00000005ff057290 */ /* 0x000fe400087fe4ff */
[----:B------:R-:W-:-:S04]  /*0140*/  IMAD.U32 R13, RZ, RZ, UR4 ;  /* 0x00000004ff0d7e24 */ /* 0x000fc8000f8e00ff */
[----:B------:R-:W-:-:S07]  /*0150*/  MOV R5, UR5 ;  /* 0x0000000500057c02 */ /* 0x000fce0008000f00 */
.L_x_2:
[----:B------:R-:W-:-:S05]  /*0160*/  IMAD.MOV.U32 R4, RZ, RZ, R13 ;  /* 0x000000ffff047224 */ /* 0x000fca00078e000d */
[----:B------:R-:W2:Y:S04]  /*0170*/  LDG.E R11, desc[UR6][R4.64+-0x1c] ;  /* 0xffffe406040b7981 */ /* 0x000ea8000c1e1900 */
[----:B------:R-:W2:Y:S04]  /*0180*/  LDG.E R13, desc[UR6][R4.64+-0x18] ;  /* 0xffffe806040d7981 */ /* 0x000ea8000c1e1900 */
[----:B------:R-:W3:Y:S04]  /*0190*/  LDG.E R14, desc[UR6][R4.64+-0x14] ;  /* 0xffffec06040e7981 */ /* 0x000ee8000c1e1900 */
[----:B------:R-:W3:Y:S04]  /*01a0*/  LDG.E R15, desc[UR6][R4.64+-0x10] ;  /* 0xfffff006040f7981 */ /* 0x000ee8000c1e1900 */
[----:B------:R-:W4:Y:S04]  /*01b0*/  LDG.E R16, desc[UR6][R4.64+-0xc] ;  /* 0xfffff40604107981 */ /* 0x000f28000c1e1900 */
[----:B------:R-:W4:Y:S04]  /*01c0*/  LDG.E R17, desc[UR6][R4.64+-0x8] ;  /* 0xfffff80604117981 */ /* 0x000f28000c1e1900 */
[----:B------:R-:W5:Y:S04]  /*01d0*/  LDG.E R18, desc[UR6][R4.64+-0x4] ;  /* 0xfffffc0604127981 */ /* 0x000f68000c1e1900 */
        /* <DEDUP_REMOVED lines=8> */
[----:B------:R0:W5:Y:S01]  /*0260*/  LDG.E R7, desc[UR6][R4.64+0x20] ;  /* 0x0000200604077981 */ /* 0x000162000c1e1900 */
[----:B------:R-:W-:-:S02]  /*0270*/  VIADD R8, R8, 0x10 ;  /* 0x0000001008087836 */ /* 0x000fc40000000000 */
[----:B------:R-:W-:-:S03]  /*0280*/  VIADD R6, R6, 0x10 ;  /* 0x0000001006067836 */ /* 0x000fc60000000000 */
[----:B------:R-:W-:Y:S02]  /*0290*/  ISETP.NE.AND P0, PT, R8, RZ, PT ;  /* 0x000000ff0800720c */ /* 0x000fe40003f05270 */
[----:B--2---:R-:W-:Y:S02]  /*02a0*/  FMNMX3 R11, |R11|, R0, |R13|, !PT ;  /* 0x000000000b0b7276 */ /* 0x004fe4000780060d */
[----:B------:R-:W-:-:S05]  /*02b0*/  IADD3 R13, P1, PT, R4, 0x40, RZ ;  /* 0x00000040040d7810 */ /* 0x000fca0007f3e0ff */
[----:B0-----:R-:W-:Y:S01]  /*02c0*/  IMAD.X R5, RZ, RZ, R5, P1 ;  /* 0x000000ffff057224 */ /* 0x001fe200008e0605 */
[----:B---3--:R-:W-:-:S04]  /*02d0*/  FMNMX3 R11, |R14|, R11, |R15|, !PT ;  /* 0x0000000b0e0b7276 */ /* 0x008fc8000780060f */
[----:B----4-:R-:W-:-:S04]  /*02e0*/  FMNMX3 R11, |R16|, R11, |R17|, !PT ;  /* 0x0000000b100b7276 */ /* 0x010fc80007800611 */
[----:B-----5:R-:W-:-:S04]  /*02f0*/  FMNMX3 R11, |R18|, R11, |R19|, !PT ;  /* 0x0000000b120b7276 */ /* 0x020fc80007800613 */
[----:B------:R-:W-:-:S04]  /*0300*/  FMNMX3 R11, |R20|, R11, |R21|, !PT ;  /* 0x0000000b140b7276 */ /* 0x000fc80007800615 */
[----:B------:R-:W-:-:S04]  /*0310*/  FMNMX3 R11, |R24|, R11, |R23|, !PT ;  /* 0x0000000b180b7276 */ /* 0x000fc80007800617 */
[----:B------:R-:W-:-:S04]  /*0320*/  FMNMX3 R9, |R12|, R11, |R9|, !PT ;  /* 0x0000000b0c097276 */ /* 0x000fc80007800609 */
[----:B------:R-:W-:Y:S01]  /*0330*/  FMNMX3 R0, |R10|, R9, |R7|, !PT ;  /* 0x000000090a007276 */ /* 0x000fe20007800607 */
[----:B------:R-:W-:Y:S06]  /*0340*/  @P0 BRA `(.L_x_2) ;  /* 0xfffffffc00840947 */ /* 0x000fec000383ffff */
[----:B------:R-:W-:-:S07]  /*0350*/  VIADD R6, R6, 0x1 ;  /* 0x0000000106067836 */ /* 0x000fce0000000000 */
.L_x_1:
[----:B------:R-:W-:-:S13]  /*0360*/  ISETP.NE.AND P0, PT, R22, RZ, PT ;  /* 0x000000ff1600720c */ /* 0x000fda0003f05270 */
[----:B------:R-:W-:Y:S05]  /*0370*/  @!P0 BRA `(.L_x_0) ;  /* 0x0000000000b88947 */ /* 0x000fea0003800000 */
[----:B------:R-:W-:Y:S02]  /*0380*/  ISETP.GE.U32.AND P0, PT, R22, 0x8, PT ;  /* 0x000000081600780c */ /* 0x000fe40003f06070 */
[----:B------:R-:W-:-:S04]  /*0390*/  LOP3.LUT R15, R3, 0x7, RZ, 0xc0, !PT ;  /* 0x00000007030f7812 */ /* 0x000fc800078ec0ff */
[----:B------:R-:W-:-:S07]  /*03a0*/  ISETP.NE.AND P1, PT, R15, RZ, PT ;  /* 0x000000ff0f00720c */ /* 0x000fce0003f25270 */
[----:B------:R-:W-:Y:S06]  /*03b0*/  @!P0 BRA `(.L_x_3) ;  /* 0x00000000003c8947 */ /* 0x000fec0003800000 */
[----:B------:R-:W0:Y:S02]  /*03c0*/  LDC.64 R4, c[0x0][0x390] ;  /* 0x0000e400ff047b82 */ /* 0x000e240000000a00 */
[----:B0-----:R-:W-:-:S05]  /*03d0*/  IMAD.WIDE.U32 R4, R6, 0x4, R4 ;  /* 0x0000000406047825 */ /* 0x001fca00078e0004 */
[----:B------:R-:W2:Y:S04]  /*03e0*/  LDG.E R7, desc[UR6][R4.64] ;  /* 0x0000000604077981 */ /* 0x000ea8000c1e1900 */
[----:B------:R-:W2:Y:S04]  /*03f0*/  LDG.E R8, desc[UR6][R4.64+0x4] ;  /* 0x0000040604087981 */ /* 0x000ea8000c1e1900 */
[----:B------:R-:W3:Y:S04]  /*0400*/  LDG.E R10, desc[UR6][R4.64+0x8] ;  /* 0x00000806040a7981 */ /* 0x000ee8000c1e1900 */
[----:B------:R-:W3:Y:S04]  /*0410*/  LDG.E R9, desc[UR6][R4.64+0xc] ;  /* 0x00000c0604097981 */ /* 0x000ee8000c1e1900 */
[----:B------:R-:W4:Y:S04]  /*0420*/  LDG.E R12, desc[UR6][R4.64+0x10] ;  /* 0x00001006040c7981 */ /* 0x000f28000c1e1900 */
[----:B------:R-:W4:Y:S04]  /*0430*/  LDG.E R11, desc[UR6][R4.64+0x14] ;  /* 0x00001406040b7981 */ /* 0x000f28000c1e1900 */
[----:B------:R-:W5:Y:S04]  /*0440*/  LDG.E R14, desc[UR6][R4.64+0x18] ;  /* 0x00001806040e7981 */ /* 0x000f68000c1e1900 */
[----:B------:R-:W5:Y:S01]  /*0450*/  LDG.E R13, desc[UR6][R4.64+0x1c] ;  /* 0x00001c06040d7981 */ /* 0x000f62000c1e1900 */
[----:B------:R-:W-:Y:S01]  /*0460*/  VIADD R6, R6, 0x8 ;  /* 0x0000000806067836 */ /* 0x000fe20000000000 */
[----:B--2---:R-:W-:-:S04]  /*0470*/  FMNMX3 R7, |R7|, R0, |R8|, !PT ;  /* 0x0000000007077276 */ /* 0x004fc80007800608 */
[----:B---3--:R-:W-:-:S04]  /*0480*/  FMNMX3 R7, |R10|, R7, |R9|, !PT ;  /* 0x000000070a077276 */ /* 0x008fc80007800609 */
[----:B----4-:R-:W-:-:S04]  /*0490*/  FMNMX3 R7, |R12|, R7, |R11|, !PT ;  /* 0x000000070c077276 */ /* 0x010fc8000780060b */
[----:B-----5:R-:W-:-:S07]  /*04a0*/  FMNMX3 R0, |R14|, R7, |R13|, !PT ;  /* 0x000000070e007276 */ /* 0x020fce000780060d */
.L_x_3:
        /* <DEDUP_REMOVED lines=10> */
[----:B------:R-:W3:Y:S01]  /*0550*/  LDG.E R10, desc[UR6][R4.64+0xc] ;  /* 0x00000c06040a7981 */ /* 0x000ee2000c1e1900 */
[----:B------:R-:W-:-:S02]  /*0560*/  IADD3 R6, PT, PT, R6, 0x4, RZ ;  /* 0x0000000406067810 */ /* 0x000fc40007ffe0ff */
[----:B--2---:R-:W-:-:S04]  /*0570*/  FMNMX3 R0, |R7|, R0, |R8|, !PT ;  /* 0x0000000007007276 */ /* 0x004fc80007800608 */
[----:B---3--:R-:W-:-:S07]  /*0580*/  FMNMX3 R0, |R9|, R0, |R10|, !PT ;  /* 0x0000000009007276 */ /* 0x008fce000780060a */
.L_x_4:
[----:B------:R-:W-:Y:S05]  /*0590*/  @!P1 BRA `(.L_x_0) ;  /* 0x0000000000309947 */ /* 0x000fea0003800000 */
[----:B------:R-:W0:Y:S01]  /*05a0*/  LDC.64 R4, c[0x0][0x390] ;  /* 0x0000e400ff047b82 */ /* 0x000e220000000a00 */
[----:B------:R-:W-:Y:S02]  /*05b0*/  IMAD.MOV R3, RZ, RZ, -R3 ;  /* 0x000000ffff037224 */ /* 0x000fe400078e0a03 */
[----:B0-----:R-:W-:-:S07]  /*05c0*/  IMAD.WIDE.U32 R6, R6, 0x4, R4 ;  /* 0x0000000406067825 */ /* 0x001fce00078e0004 */
.L_x_5:
[----:B------:R-:W-:Y:S02]  /*05d0*/  IMAD.MOV.U32 R5, RZ, RZ, R7 ;  /* 0x000000ffff057224 */ /* 0x000fe400078e0007 */
[----:B------:R-:W-:-:S05]  /*05e0*/  IMAD.MOV.U32 R4, RZ, RZ, R6 ;  /* 0x000000ffff047224 */ /* 0x000fca00078e0006 */
[----:B------:R-:W2:Y:S01]  /*05f0*/  LDG.E R5, desc[UR6][R4.64] ;  /* 0x0000000604057981 */ /* 0x000ea2000c1e1900 */
[----:B------:R-:W-:Y:S01]  /*0600*/  VIADD R3, R3, 0x1 ;  /* 0x0000000103037836 */ /* 0x000fe20000000000 */
[----:B------:R-:W-:-:S04]  /*0610*/  IADD3 R6, P1, PT, R6, 0x4, RZ ;  /* 0x0000000406067810 */ /* 0x000fc80007f3e0ff */
[----:B------:R-:W-:Y:S01]  /*0620*/  ISETP.NE.AND P0, PT, R3, RZ, PT ;  /* 0x000000ff0300720c */ /* 0x000fe20003f05270 */
[----:B------:R-:W-:Y:S01]  /*0630*/  IMAD.X R7, RZ, RZ, R7, P1 ;  /* 0x000000ffff077224 */ /* 0x000fe200008e0607 */
[----:B--2---:R-:W-:-:S11]  /*0640*/  FMNMX R0, |R5|, R0, !PT ;  /* 0x0000000005007209 */ /* 0x004fd60007800200 */
[----:B------:R-:W-:Y:S05]  /*0650*/  @P0 BRA `(.L_x_5) ;  /* 0xfffffffc00dc0947 */ /* 0x000fea000383ffff */
.L_x_0:
[----:B------:R-:W-:Y:S01]  /*0660*/  ISETP.GE.AND P0, PT, R2, 0x1, PT ;  /* 0x000000010200780c */ /* 0x000fe20003f06270 */
[----:B------:R-:W-:Y:S01]  /*0670*/  IMAD.MOV.U32 R9, RZ, RZ, RZ ;  /* 0x000000ffff097224 */ /* 0x000fe200078e00ff */
[----:B------:R-:W-:-:S04]  /*0680*/  LOP3.LUT R3, R0, 0xfe000000, RZ, 0xc0, !PT ;  /* 0xfe00000000037812 */ /* 0x000fc800078ec0ff */
[----:B------:R-:W-:-:S05]  /*0690*/  LOP3.LUT R3, R3, 0x7e800000, RZ, 0x3c, !PT ;  /* 0x7e80000003037812 */ /* 0x000fca00078e3cff */
[----:B------:R-:W-:Y:S02]  /*06a0*/  FMUL R6, R3, R0 ;  /* 0x0000000003067220 */ /* 0x000fe40000400000 */
[----:B------:R-:W-:Y:S05]  /*06b0*/  @!P0 BRA `(.L_x_6) ;  /* 0x00000008008c8947 */ /* 0x000fea0003800000 */
[C---:B------:R-:W-:Y:S01]  /*06c0*/  ISETP.GE.U32.AND P0, PT, R2.reuse, 0x8, PT ;  /* 0x000000080200780c */ /* 0x040fe20003f06070 */
[----:B------:R-:W-:Y:S01]  /*06d0*/  HFMA2 R7, -RZ, RZ, 0, 0 ;  /* 0x00000000ff077431 */ /* 0x000fe200000001ff */
[----:B------:R-:W-:Y:S02]  /*06e0*/  LOP3.LUT R23, R2, 0x7, RZ, 0xc0, !PT ;  /* 0x0000000702177812 */ /* 0x000fe400078ec0ff */
[----:B------:R-:W-:Y:S02]  /*06f0*/  CS2R R8, SRZ ;  /* 0x0000000000087805 */ /* 0x000fe4000001ff00 */
[----:B------:R-:W-:-:S07]  /*0700*/  ISETP.NE.AND P6, PT, R23, RZ, PT ;  /* 0x000000ff1700720c */ /* 0x000fce0003fc5270 */
[----:B------:R-:W-:Y:S06]  /*0710*/  @!P0 BRA `(.L_x_7) ;  /* 0x0000000400388947 */ /* 0x000fec0003800000 */
[----:B------:R-:W0:Y:S01]  /*0720*/  LDCU.64 UR4, c[0x0][0x390] ;  /* 0x00007200ff0477ac */ /* 0x000e220008000a00 */
[----:B------:R-:W-:Y:S02]  /*0730*/  LOP3.LUT R7, R2, 0x7ffffff8, RZ, 0xc0, !PT ;  /* 0x7ffffff802077812 */ /* 0x000fe400078ec0ff */
[----:B------:R-:W-:Y:S01]  /*0740*/  CS2R R8, SRZ ;  /* 0x0000000000087805 */ /* 0x000fe2000001ff00 */
[----:B0-----:R-:W-:-:S04]  /*0750*/  UIADD3 UR4, UP0, UPT, UR4, 0x10, URZ ;  /* 0x0000001004047890 */ /* 0x001fc8000ff1e0ff */
[----:B------:R-:W-:Y:S02]  /*0760*/  UIADD3.X UR5, UPT, UPT, URZ, UR5, URZ, UP0, !UPT ;  /* 0x00000005ff057290 */ /* 0x000fe400087fe4ff */
[----:B------:R-:W-:Y:S01]  /*0770*/  IMAD.U32 R4, RZ, RZ, UR4 ;  /* 0x00000004ff047e24 */ /* 0x000fe2000f8e00ff */
[----:B------:R-:W-:-:S03]  /*0780*/  UMOV UR4, URZ ;  /* 0x000000ff00047c82 */ /* 0x000fc60008000000 */
[----:B------:R-:W-:-:S07]  /*0790*/  IMAD.U32 R5, RZ, RZ, UR5 ;  /* 0x00000005ff057e24 */ /* 0x000fce000f8e00ff */
.L_x_8:
[----:B------:R-:W2:Y:S04]  /*07a0*/  LDG.E R14, desc[UR6][R4.64+-0x10] ;  /* 0xfffff006040e7981 */ /* 0x000ea8000c1e1900 */
[----:B------:R-:W3:Y:S04]  /*07b0*/  LDG.E R16, desc[UR6][R4.64+-0xc] ;  /* 0xfffff40604107981 */ /* 0x000ee8000c1e1900 */
[----:B------:R-:W4:Y:S04]  /*07c0*/  LDG.E R18, desc[UR6][R4.64+-0x8] ;  /* 0xfffff80604127981 */ /* 0x000f28000c1e1900 */
[----:B------:R-:W5:Y:S04]  /*07d0*/  LDG.E R20, desc[UR6][R4.64+-0x4] ;  /* 0xfffffc0604147981 */ /* 0x000f68000c1e1900 */
[----:B------:R-:W5:Y:S04]  /*07e0*/  LDG.E R22, desc[UR6][R4.64] ;  /* 0x0000000604167981 */ /* 0x000f68000c1e1900 */
[----:B------:R-:W5:Y:S04]  /*07f0*/  LDG.E R24, desc[UR6][R4.64+0x4] ;  /* 0x0000040604187981 */ /* 0x000f68000c1e1900 */
[----:B------:R-:W5:Y:S04]  /*0800*/  LDG.E R12, desc[UR6][R4.64+0x8] ;  /* 0x00000806040c7981 */ /* 0x000f68000c1e1900 */
[----:B------:R-:W5:Y:S01]  /*0810*/  LDG.E R10, desc[UR6][R4.64+0xc] ;  /* 0x00000c06040a7981 */ /* 0x000f62000c1e1900 */
[C---:B------:R-:W-:Y:S01]  /*0820*/  ISETP.NE.AND P5, PT, R8.reuse, UR4, PT ;  /* 0x0000000408007c0c */ /* 0x040fe2000bfa5270 */
[----:B------:R-:W-:Y:S01]  /*0830*/  UIADD3 UR5, UPT, UPT, UR4, 0x1, URZ ;  /* 0x0000000104057890 */ /* 0x000fe2000fffe0ff */
[----:B--2---:R-:W-:Y:S01]  /*0840*/  FMUL R11, R3, |R14| ;  /* 0x4000000e030b7220 */ /* 0x004fe20000400000 */
[----:B------:R-:W-:-:S02]  /*0850*/  VIADD R14, R8, 0x1 ;  /* 0x00000001080e7836 */ /* 0x000fc40000000000 */
[----:B---3--:R-:W-:Y:S02]  /*0860*/  FMUL R13, R3, |R16| ;  /* 0x40000010030d7220 */ /* 0x008fe40000400000 */
[----:B------:R-:W-:Y:S01]  /*0870*/  FSETP.NEU.OR P5, PT, R11, R6, P5 ;  /* 0x000000060b00720b */ /* 0x000fe20002fad400 */
[C---:B----4-:R-:W-:Y:S01]  /*0880*/  FMUL R15, R3.reuse, |R18| ;  /* 0x40000012030f7220 */ /* 0x050fe20000400000 */
[C---:B-----5:R-:W-:Y:S01]  /*0890*/  FMUL R17, R3.reuse, |R20| ;  /* 0x4000001403117220 */ /* 0x060fe20000400000 */
[----:B------:R-:W-:-:S10]  /*08a0*/  FMUL R19, R3, |R22| ;  /* 0x4000001603137220 */ /* 0x000fd40000400000 */
[----:B------:R-:W-:Y:S02]  /*08b0*/  @!P5 IMAD.MOV R14, RZ, RZ, R8 ;  /* 0x000000ffff0ed224 */ /* 0x000fe400078e0208 */
[----:B------:R-:W-:Y:S02]  /*08c0*/  FMUL R21, R3, |R24| ;  /* 0x4000001803157220 */ /* 0x000fe40000400000 */
[C---:B------:R-:W-:Y:S01]  /*08d0*/  VIADD R8, R14.reuse, 0x1 ;  /* 0x000000010e087836 */ /* 0x040fe20000000000 */
[----:B------:R-:W-:Y:S01]  /*08e0*/  ISETP.NE.AND P4, PT, R14, UR5, PT ;  /* 0x000000050e007c0c */ /* 0x000fe2000bf85270 */
[----:B------:R-:W-:-:S03]  /*08f0*/  UIADD3 UR5, UPT, UPT, UR4, 0x2, URZ ;  /* 0x0000000204057890 */ /* 0x000fc6000fffe0ff */
[----:B------:R-:W-:-:S13]  /*0900*/  FSETP.NEU.OR P4, PT, R13, R6, P4 ;  /* 0x000000060d00720b */ /* 0x000fda000278d400 */
[----:B------:R-:W-:-:S05]  /*0910*/  @!P4 IMAD.MOV R8, RZ, RZ, R14 ;  /* 0x000000ffff08c224 */ /* 0x000fca00078e020e */
[C---:B------:R-:W-:Y:S01]  /*0920*/  ISETP.NE.AND P3, PT, R8.reuse, UR5, PT ;  /* 0x0000000508007c0c */ /* 0x040fe2000bf65270 */
[----:B------:R-:W-:Y:S01]  /*0930*/  UIADD3 UR5, UPT, UPT, UR4, 0x3, URZ ;  /* 0x0000000304057890 */ /* 0x000fe2000fffe0ff */
[----:B------:R-:W-:Y:S02]  /*0940*/  IADD3 R14, PT, PT, R8, 0x1, RZ ;  /* 0x00000001080e7810 */ /* 0x000fe40007ffe0ff */
[----:B------:R-:W-:-:S13]  /*0950*/  FSETP.NEU.OR P3, PT, R15, R6, P3 ;  /* 0x000000060f00720b */ /* 0x000fda0001f6d400 */
[----:B------:R-:W-:-:S04]  /*0960*/  @!P3 IMAD.MOV R14, RZ, RZ, R8 ;  /* 0x000000ffff0eb224 */ /* 0x000fc800078e0208 */
[C---:B------:R-:W-:Y:S01]  /*0970*/  VIADD R8, R14.reuse, 0x1 ;  /* 0x000000010e087836 */ /* 0x040fe20000000000 */
[----:B------:R-:W-:Y:S01]  /*0980*/  ISETP.NE.AND P2, PT, R14, UR5, PT ;  /* 0x000000050e007c0c */ /* 0x000fe2000bf45270 */
[----:B------:R-:W-:-:S03]  /*0990*/  UIADD3 UR5, UPT, UPT, UR4, 0x4, URZ ;  /* 0x0000000404057890 */ /* 0x000fc6000fffe0ff */
[----:B------:R-:W-:-:S13]  /*09a0*/  FSETP.NEU.OR P2, PT, R17, R6, P2 ;  /* 0x000000061100720b */ /* 0x000fda000174d400 */
[----:B------:R-:W-:Y:S02]  /*09b0*/  @!P2 IMAD.MOV R8, RZ, RZ, R14 ;  /* 0x000000ffff08a224 */ /* 0x000fe400078e020e */
[----:B------:R-:W-:Y:S02]  /*09c0*/  IMAD.MOV.U32 R14, RZ, RZ, R9 ;  /* 0x000000ffff0e7224 */ /* 0x000fe400078e0009 */
[----:B------:R-:W-:Y:S01]  /*09d0*/  FMUL R9, R3, |R12| ;  /* 0x4000000c03097220 */ /* 0x000fe20000400000 */
[C---:B------:R-:W-:Y:S01]  /*09e0*/  VIADD R16, R8.reuse, 0x1 ;  /* 0x0000000108107836 */ /* 0x040fe20000000000 */
[----:B------:R-:W-:Y:S01]  /*09f0*/  ISETP.NE.AND P0, PT, R8, UR5, PT ;  /* 0x0000000508007c0c */ /* 0x000fe2000bf05270 */
[----:B------:R-:W-:Y:S01]  /*0a00*/  UIADD3 UR5, UPT, UPT, UR4, 0x5, URZ ;  /* 0x0000000504057890 */ /* 0x000fe2000fffe0ff */
[----:B------:R-:W-:Y:S01]  /*0a10*/  @P5 FFMA R14, R11, R11, R14 ;  /* 0x0000000b0b0e5223 */ /* 0x000fe2000000000e */
[----:B------:R-:W-:Y:S01]  /*0a20*/  FMUL R11, R3, |R10| ;  /* 0x4000000a030b7220 */ /* 0x000fe20000400000 */
[----:B------:R-:W-:-:S02]  /*0a30*/  FSETP.NEU.OR P0, PT, R19, R6, P0 ;  /* 0x000000061300720b */ /* 0x000fc4000070d400 */
[----:B------:R-:W-:-:S04]  /*0a40*/  @P4 FFMA R14, R13, R13, R14 ;  /* 0x0000000d0d0e4223 */ /* 0x000fc8000000000e */
[----:B------:R-:W-:-:S04]  /*0a50*/  @P3 FFMA R14, R15, R15, R14 ;  /* 0x0000000f0f0e3223 */ /* 0x000fc8000000000e */
[----:B------:R-:W-:-:S03]  /*0a60*/  @P2 FFMA R14, R17, R17, R14 ;  /* 0x00000011110e2223 */ /* 0x000fc6000000000e */
[----:B------:R-:W-:Y:S02]  /*0a70*/  @!P0 IMAD.MOV R16, RZ, RZ, R8 ;  /* 0x000000ffff108224 */ /* 0x000fe400078e0208 */
[----:B------:R-:W-:-:S03]  /*0a80*/  @P0 FFMA R14, R19, R19, R14 ;  /* 0x00000013130e0223 */ /* 0x000fc6000000000e */
[C---:B------:R-:W-:Y:S01]  /*0a90*/  ISETP.NE.AND P1, PT, R16.reuse, UR5, PT ;  /* 0x0000000510007c0c */ /* 0x040fe2000bf25270 */
[----:B------:R-:W-:Y:S01]  /*0aa0*/  UIADD3 UR5, UPT, UPT, UR4, 0x6, URZ ;  /* 0x0000000604057890 */ /* 0x000fe2000fffe0ff */
[----:B------:R-:W-:Y:S02]  /*0ab0*/  IADD3 R8, PT, PT, R16, 0x1, RZ ;  /* 0x0000000110087810 */ /* 0x000fe40007ffe0ff */
[----:B------:R-:W-:-:S13]  /*0ac0*/  FSETP.NEU.OR P1, PT, R21, R6, P1 ;  /* 0x000000061500720b */ /* 0x000fda0000f2d400 */
[----:B------:R-:W-:Y:S02]  /*0ad0*/  @!P1 IMAD.MOV R8, RZ, RZ, R16 ;  /* 0x000000ffff089224 */ /* 0x000fe400078e0210 */
[----:B------:R-:W-:Y:S01]  /*0ae0*/  @P1 FFMA R14, R21, R21, R14 ;  /* 0x00000015150e1223 */ /* 0x000fe2000000000e */
[----:B------:R-:W-:Y:S01]  /*0af0*/  IADD3 R4, P1, PT, R4, 0x20, RZ ;  /* 0x0000002004047810 */ /* 0x000fe20007f3e0ff */
[C---:B------:R-:W-:Y:S01]  /*0b00*/  VIADD R12, R8.reuse, 0x1 ;  /* 0x00000001080c7836 */ /* 0x040fe20000000000 */
[----:B------:R-:W-:Y:S01]  /*0b10*/  ISETP.NE.AND P5, PT, R8, UR5, PT ;  /* 0x0000000508007c0c */ /* 0x000fe2000bfa5270 */
[----:B------:R-:W-:Y:S01]  /*0b20*/  UIADD3 UR5, UPT, UPT, UR4, 0x7, URZ ;  /* 0x0000000704057890 */ /* 0x000fe2000fffe0ff */
[----:B------:R-:W-:Y:S01]  /*0b30*/  IADD3.X R5, PT, PT, RZ, R5, RZ, P1, !PT ;  /* 0x00000005ff057210 */ /* 0x000fe20000ffe4ff */
[----:B------:R-:W-:Y:S01]  /*0b40*/  UIADD3 UR4, UPT, UPT, UR4, 0x8, URZ ;  /* 0x0000000804047890 */ /* 0x000fe2000fffe0ff */
[----:B------:R-:W-:-:S05]  /*0b50*/  FSETP.NEU.OR P5, PT, R9, R6, P5 ;  /* 0x000000060900720b */ /* 0x000fca0002fad400 */
[----:B------:R-:W-:-:S08]  /*0b60*/  ISETP.NE.AND P0, PT, R7, UR4, PT ;  /* 0x0000000407007c0c */ /* 0x000fd0000bf05270 */
[----:B------:R-:W-:Y:S02]  /*0b70*/  @!P5 IMAD.MOV R12, RZ, RZ, R8 ;  /* 0x000000ffff0cd224 */ /* 0x000fe400078e0208 */
[----:B------:R-:W-:Y:S02]  /*0b80*/  @P5 FFMA R14, R9, R9, R14 ;  /* 0x00000009090e5223 */ /* 0x000fe4000000000e */
[C---:B------:R-:W-:Y:S01]  /*0b90*/  VIADD R8, R12.reuse, 0x1 ;  /* 0x000000010c087836 */ /* 0x040fe20000000000 */
[----:B------:R-:W-:-:S04]  /*0ba0*/  ISETP.NE.AND P3, PT, R12, UR5, PT ;  /* 0x000000050c007c0c */ /* 0x000fc8000bf65270 */
[----:B------:R-:W-:-:S13]  /*0bb0*/  FSETP.NEU.OR P3, PT, R11, R6, P3 ;  /* 0x000000060b00720b */ /* 0x000fda0001f6d400 */
[----:B------:R-:W-:Y:S01]  /*0bc0*/  @P3 FFMA R14, R11, R11, R14 ;  /* 0x0000000b0b0e3223 */ /* 0x000fe2000000000e */
[----:B------:R-:W-:-:S03]  /*0bd0*/  @!P3 IMAD.MOV R8, RZ, RZ, R12 ;  /* 0x000000ffff08b224 */ /* 0x000fc600078e020c */
[----:B------:R-:W-:Y:S01]  /*0be0*/  IMAD.MOV.U32 R9, RZ, RZ, R14 ;  /* 0x000000ffff097224 */ /* 0x000fe200078e000e */
[----:B------:R-:W-:Y:S06]  /*0bf0*/  @P0 BRA `(.L_x_8) ;  /* 0xfffffff800e80947 */ /* 0x000fec000383ffff */
.L_x_7:
        /* <DEDUP_REMOVED lines=8> */
[----:B------:R-:W3:Y:S04]  /*0c80*/  LDG.E R12, desc[UR6][R4.64+0x4] ;  /* 0x00000406040c7981 */ /* 0x000ee8000c1e1900 */
[----:B------:R-:W4:Y:S04]  /*0c90*/  LDG.E R14, desc[UR6][R4.64+0x8] ;  /* 0x00000806040e7981 */ /* 0x000f28000c1e1900 */
[----:B------:R0:W5:Y:S01]  /*0ca0*/  LDG.E R16, desc[UR6][R4.64+0xc] ;  /* 0x00000c0604107981 */ /* 0x000162000c1e1900 */
[----:B------:R-:W-:Y:S01]  /*0cb0*/  ISETP.NE.AND P0, PT, R7, R8, PT ;  /* 0x000000080700720c */ /* 0x000fe20003f05270 */
[----:B------:R-:W-:-:S02]  /*0cc0*/  VIADD R11, R8, 0x1 ;  /* 0x00000001080b7836 */ /* 0x000fc40000000000 */
[----:B0-----:R-:W-:Y:S02]  /*0cd0*/  VIADD R5, R7, 0x2 ;  /* 0x0000000207057836 */ /* 0x001fe40000000000 */
[C---:B--2---:R-:W-:Y:S01]  /*0ce0*/  FMUL R10, R3.reuse, |R10| ;  /* 0x4000000a030a7220 */ /* 0x044fe20000400000 */
[----:B---3--:R-:W-:-:S04]  /*0cf0*/  FMUL R12, R3, |R12| ;  /* 0x4000000c030c7220 */ /* 0x008fc80000400000 */
[----:B------:R-:W-:Y:S01]  /*0d00*/  FSETP.NEU.OR P0, PT, R10, R6, P0 ;  /* 0x000000060a00720b */ /* 0x000fe2000070d400 */
[C---:B----4-:R-:W-:Y:S01]  /*0d10*/  FMUL R14, R3.reuse, |R14| ;  /* 0x4000000e030e7220 */ /* 0x050fe20000400000 */
[----:B-----5:R-:W-:-:S11]  /*0d20*/  FMUL R16, R3, |R16| ;  /* 0x4000001003107220 */ /* 0x020fd60000400000 */
[----:B------:R-:W-:Y:S02]  /*0d30*/  @!P0 IMAD.MOV R11, RZ, RZ, R8 ;  /* 0x000000ffff0b8224 */ /* 0x000fe400078e0208 */
[----:B------:R-:W-:Y:S01]  /*0d40*/  @P0 FFMA R9, R10, R10, R9 ;  /* 0x0000000a0a090223 */ /* 0x000fe20000000009 */
[----:B------:R-:W-:-:S05]  /*0d50*/  VIADD R8, R7, 0x1 ;  /* 0x0000000107087836 */ /* 0x000fca0000000000 */
[----:B------:R-:W-:Y:S02]  /*0d60*/  ISETP.NE.AND P1, PT, R8, R11, PT ;  /* 0x0000000b0800720c */ /* 0x000fe40003f25270 */
[----:B------:R-:W-:Y:S02]  /*0d70*/  IADD3 R8, PT, PT, R11, 0x1, RZ ;  /* 0x000000010b087810 */ /* 0x000fe40007ffe0ff */
[----:B------:R-:W-:-:S13]  /*0d80*/  FSETP.NEU.OR P1, PT, R12, R6, P1 ;  /* 0x000000060c00720b */ /* 0x000fda0000f2d400 */
[----:B------:R-:W-:Y:S02]  /*0d90*/  @!P1 IMAD.MOV R8, RZ, RZ, R11 ;  /* 0x000000ffff089224 */ /* 0x000fe400078e020b */
[----:B------:R-:W-:Y:S02]  /*0da0*/  @P1 FFMA R9, R12, R12, R9 ;  /* 0x0000000c0c091223 */ /* 0x000fe40000000009 */
[----:B------:R-:W-:Y:S01]  /*0db0*/  VIADD R4, R8, 0x1 ;  /* 0x0000000108047836 */ /* 0x000fe20000000000 */
[----:B------:R-:W-:Y:S01]  /*0dc0*/  ISETP.NE.AND P2, PT, R5, R8, PT ;  /* 0x000000080500720c */ /* 0x000fe20003f45270 */
[C---:B------:R-:W-:Y:S02]  /*0dd0*/  VIADD R5, R7.reuse, 0x3 ;  /* 0x0000000307057836 */ /* 0x040fe40000000000 */
[----:B------:R-:W-:Y:S01]  /*0de0*/  VIADD R7, R7, 0x4 ;  /* 0x0000000407077836 */ /* 0x000fe20000000000 */
[----:B------:R-:W-:-:S13]  /*0df0*/  FSETP.NEU.OR P2, PT, R14, R6, P2 ;  /* 0x000000060e00720b */ /* 0x000fda000174d400 */
[----:B------:R-:W-:Y:S02]  /*0e00*/  @!P2 IMAD.MOV R4, RZ, RZ, R8 ;  /* 0x000000ffff04a224 */ /* 0x000fe400078e0208 */
[----:B------:R-:W-:-:S03]  /*0e10*/  @P2 FFMA R9, R14, R14, R9 ;  /* 0x0000000e0e092223 */ /* 0x000fc60000000009 */
[----:B------:R-:W-:Y:S02]  /*0e20*/  ISETP.NE.AND P4, PT, R5, R4, PT ;  /* 0x000000040500720c */ /* 0x000fe40003f85270 */
[----:B------:R-:W-:Y:S02]  /*0e30*/  IADD3 R8, PT, PT, R4, 0x1, RZ ;  /* 0x0000000104087810 */ /* 0x000fe40007ffe0ff */
[----:B------:R-:W-:-:S13]  /*0e40*/  FSETP.NEU.OR P4, PT, R16, R6, P4 ;  /* 0x000000061000720b */ /* 0x000fda000278d400 */
[----:B------:R-:W-:Y:S01]  /*0e50*/  @P4 FFMA R9, R16, R16, R9 ;  /* 0x0000001010094223 */ /* 0x000fe20000000009 */
[----:B------:R-:W-:-:S07]  /*0e60*/  @!P4 IMAD.MOV R8, RZ, RZ, R4 ;  /* 0x000000ffff08c224 */ /* 0x000fce00078e0204 */
.L_x_9:
[----:B------:R-:W-:Y:S05]  /*0e70*/  @!P3 BRA `(.L_x_6) ;  /* 0x00000000009cb947 */ /* 0x000fea0003800000 */
[----:B------:R-:W-:-:S13]  /*0e80*/  ISETP.NE.AND P3, PT, R13, 0x1, PT ;  /* 0x000000010d00780c */ /* 0x000fda0003f65270 */
[----:B------:R-:W0:Y:S01]  /*0e90*/  @P3 LDC.64 R4, c[0x0][0x390] ;  /* 0x0000e400ff043b82 */ /* 0x000e220000000a00 */
[----:B------:R-:W-:-:S04]  /*0ea0*/  LOP3.LUT R2, R2, 0x1, RZ, 0xc0, !PT ;  /* 0x0000000102027812 */ /* 0x000fc800078ec0ff */
[----:B------:R-:W-:Y:S01]  /*0eb0*/  ISETP.NE.U32.AND P2, PT, R2, 0x1, PT ;  /* 0x000000010200780c */ /* 0x000fe20003f45070 */
[----:B0-----:R-:W-:-:S12]  /*0ec0*/  @P3 IMAD.WIDE.U32 R10, R7, 0x4, R4 ;  /* 0x00000004070a3825 */ /* 0x001fd800078e0004 */
[----:B------:R-:W0:Y:S01]  /*0ed0*/  @!P2 LDC.64 R4, c[0x0][0x390] ;  /* 0x0000e400ff04ab82 */ /* 0x000e220000000a00 */
[----:B------:R-:W2:Y:S04]  /*0ee0*/  @P3 LDG.E R12, desc[UR6][R10.64] ;  /* 0x000000060a0c3981 */ /* 0x000ea8000c1e1900 */
[----:B------:R-:W3:Y:S01]  /*0ef0*/  @P3 LDG.E R14, desc[UR6][R10.64+0x4] ;  /* 0x000004060a0e3981 */ /* 0x000ee2000c1e1900 */
[C---:B------:R-:W-:Y:S01]  /*0f00*/  @P3 ISETP.NE.AND P0, PT, R7.reuse, R8, PT ;  /* 0x000000080700320c */ /* 0x040fe20003f05270 */
[C---:B------:R-:W-:Y:S02]  /*0f10*/  @P3 VIADD R13, R7.reuse, 0x1 ;  /* 0x00000001070d3836 */ /* 0x040fe40000000000 */
[----:B------:R-:W-:-:S04]  /*0f20*/  @P3 VIADD R7, R7, 0x2 ;  /* 0x0000000207073836 */ /* 0x000fc80000000000 */
[----:B0-----:R-:W-:-:S06]  /*0f30*/  @!P2 IMAD.WIDE.U32 R4, R7, 0x4, R4 ;  /* 0x000000040704a825 */ /* 0x001fcc00078e0004 */
[----:B------:R-:W4:Y:S01]  /*0f40*/  @!P2 LDG.E R4, desc[UR6][R4.64] ;  /* 0x000000060404a981 */ /* 0x000f22000c1e1900 */
[----:B------:R-:W-:Y:S01]  /*0f50*/  @P3 VIADD R2, R8, 0x1 ;  /* 0x0000000108023836 */ /* 0x000fe20000000000 */
[----:B------:R-:W-:Y:S02]  /*0f60*/  PLOP3.LUT P4, PT, PT, PT, PT, 0x8, 0x80 ;  /* 0x000000000080781c */ /* 0x000fe40003f8e170 */
[----:B------:R-:W-:Y:S01]  /*0f70*/  PLOP3.LUT P5, PT, PT, PT, PT, 0x8, 0x80 ;  /* 0x000000000080781c */ /* 0x000fe20003fae170 */
[C---:B--2---:R-:W-:Y:S01]  /*0f80*/  @P3 FMUL R12, R3.reuse, |R12| ;  /* 0x4000000c030c3220 */ /* 0x044fe20000400000 */
[----:B---3--:R-:W-:-:S04]  /*0f90*/  @P3 FMUL R14, R3, |R14| ;  /* 0x4000000e030e3220 */ /* 0x008fc80000400000 */
[----:B------:R-:W-:Y:S02]  /*0fa0*/  @P3 FSETP.NEU.OR P1, PT, R12, R6, P0 ;  /* 0x000000060c00320b */ /* 0x000fe4000072d400 */
[----:B------:R-:W-:Y:S02]  /*0fb0*/  PLOP3.LUT P0, PT, PT, PT, PT, 0x80, 0x8 ;  /* 0x000000000008781c */ /* 0x000fe40003f0f070 */
[----:B------:R-:W-:Y:S02]  /*0fc0*/  @P3 PLOP3.LUT P0, PT, P1, PT, PT, 0x80, 0x8 ;  /* 0x000000000008381c */ /* 0x000fe40000f0f070 */
[----:B------:R-:W-:-:S11]  /*0fd0*/  @P3 PLOP3.LUT P4, PT, P1, PT, PT, 0x80, 0x8 ;  /* 0x000000000008381c */ /* 0x000fd60000f8f070 */
[----:B------:R-:W-:Y:S02]  /*0fe0*/  @!P0 IADD3 R2, PT, PT, R8, RZ, RZ ;  /* 0x000000ff08028210 */ /* 0x000fe40007ffe0ff */
[----:B------:R-:W-:Y:S02]  /*0ff0*/  @P4 FFMA R9, R12, R12, R9 ;  /* 0x0000000c0c094223 */ /* 0x000fe40000000009 */
[----:B------:R-:W-:Y:S01]  /*1000*/  @P3 ISETP.NE.AND P0, PT, R13, R2, PT ;  /* 0x000000020d00320c */ /* 0x000fe20003f05270 */
[----:B----4-:R-:W-:Y:S01]  /*1010*/  @!P2 FMUL R4, R3, |R4| ;  /* 0x400000040304a220 */ /* 0x010fe20000400000 */
[----:B------:R-:W-:Y:S02]  /*1020*/  @P3 VIADD R5, R2, 0x1 ;  /* 0x0000000102053836 */ /* 0x000fe40000000000 */
[----:B------:R-:W-:Y:S02]  /*1030*/  @P3 FSETP.NEU.OR P1, PT, R14, R6, P0 ;  /* 0x000000060e00320b */ /* 0x000fe4000072d400 */
[----:B------:R-:W-:-:S02]  /*1040*/  PLOP3.LUT P0, PT, PT, PT, PT, 0x80, 0x8 ;  /* 0x000000000008781c */ /* 0x000fc40003f0f070 */
[----:B------:R-:W-:Y:S02]  /*1050*/  @P3 PLOP3.LUT P0, PT, P1, PT, PT, 0x80, 0x8 ;  /* 0x000000000008381c */ /* 0x000fe40000f0f070 */
[----:B------:R-:W-:Y:S02]  /*1060*/  @P3 PLOP3.LUT P5, PT, P1, PT, PT, 0x80, 0x8 ;  /* 0x000000000008381c */ /* 0x000fe40000faf070 */
[----:B------:R-:W-:-:S09]  /*1070*/  FSETP.NEU.OR P1, PT, R4, R6, P2 ;  /* 0x000000060400720b */ /* 0x000fd2000172d400 */
[----:B------:R-:W-:Y:S02]  /*1080*/  @!P0 IMAD.MOV R5, RZ, RZ, R2 ;  /* 0x000000ffff058224 */ /* 0x000fe400078e0202 */
[----:B------:R-:W-:Y:S02]  /*1090*/  @P5 FFMA R9, R14, R14, R9 ;  /* 0x0000000e0e095223 */ /* 0x000fe40000000009 */
[----:B------:R-:W-:Y:S02]  /*10a0*/  @P3 IMAD.MOV.U32 R8, RZ, RZ, R5 ;  /* 0x000000ffff083224 */ /* 0x000fe400078e0005 */
[----:B------:R-:W-:-:S03]  /*10b0*/  @!P2 FFMA R4, R4, R4, R9 ;  /* 0x000000040404a223 */ /* 0x000fc60000000009 */
[----:B------:R-:W-:-:S04]  /*10c0*/  @!P2 ISETP.NE.AND P0, PT, R7, R8, PT ;  /* 0x000000080700a20c */ /* 0x000fc80003f05270 */
[----:B------:R-:W-:-:S05]  /*10d0*/  @!P1 FSEL R4, R4, R9, P0 ;  /* 0x0000000904049208 */ /* 0x000fca0000000000 */
[----:B------:R-:W-:-:S07]  /*10e0*/  @!P2 IMAD.MOV.U32 R9, RZ, RZ, R4 ;  /* 0x000000ffff09a224 */ /* 0x000fce00078e0004 */
.L_x_6:
[----:B------:R-:W-:Y:S01]  /*10f0*/  FFMA R6, R6, R6, R9 ;  /* 0x0000000606067223 */ /* 0x000fe20000000009 */
[----:B------:R-:W0:Y:S04]  /*1100*/  LDC.64 R4, c[0x0][0x380] ;  /* 0x0000e000ff047b82 */ /* 0x000e280000000a00 */
[----:B------:R-:W-:-:S13]  /*1110*/  FSETP.GEU.AND P0, PT, |R6|, 1.175494350822287508e-38, PT ;  /* 0x008000000600780b */ /* 0x000fda0003f0e200 */
[----:B------:R-:W-:-:S04]  /*1120*/  @!P0 FMUL R6, R6, 16777216 ;  /* 0x4b80000006068820 */ /* 0x000fc80000400000 */
[----:B------:R-:W1:Y:S02]  /*1130*/  MUFU.RSQ R2, R6 ;  /* 0x0000000600027308 */ /* 0x000e640000001400 */
[----:B-1----:R-:W-:Y:S01]  /*1140*/  @!P0 FMUL R2, R2, 4096 ;  /* 0x4580000002028820 */ /* 0x002fe20000400000 */
[----:B------:R-:W-:-:S03]  /*1150*/  FSETP.NEU.AND P0, PT, R0, +INF , PT ;  /* 0x7f8000000000780b */ /* 0x000fc60003f0d000 */
[----:B------:R-:W-:-:S05]  /*1160*/  FMUL R2, R3, R2 ;  /* 0x0000000203027220 */ /* 0x000fca0000400000 */
[----:B------:R-:W-:-:S05]  /*1170*/  FSEL R3, R2, RZ, P0 ;  /* 0x000000ff02037208 */ /* 0x000fca0000000000 */
[----:B0-----:R-:W-:Y:S01]  /*1180*/  STG.E desc[UR6][R4.64], R3 ;  /* 0x0000000304007986 */ /* 0x001fe2000c101906 */
[----:B------:R-:W-:Y:S05]  /*1190*/  EXIT ;  /* 0x000000000000794d */ /* 0x000fea0003800000 */
.L_x_10:
[----:B------:R-:W-:-:S00]  /*11a0*/  BRA `(.L_x_10) ;  /* 0xfffffffc00fc7947 */ /* 0x000fc0000383ffff */
[----:B------:R-:W-:-:S00]  /*11b0*/  NOP ;  /* 0x0000000000007918 */ /* 0x000fc00000000000 */
        /* <DEDUP_REMOVED lines=12> */
.L_x_36:


//--------------------- .text._Z6_normfPfiPKf     --------------------------
	.section	.text._Z6_normfPfiPKf,"ax",@progbits
	.align	128
        .global         _Z6_normfPfiPKf
        .type           _Z6_normfPfiPKf,@function
        .size           _Z6_normfPfiPKf,(.L_x_35 - _Z6_normfPfiPKf)
        .other          _Z6_normfPfiPKf,@"STO_CUDA_ENTRY STV_DEFAULT"
_Z6_normfPfiPKf:
.text._Z6_normfPfiPKf:
        /* <DEDUP_REMOVED lines=16> */
[----:B------:R-:W-:-:S03]  /*0100*/  IMAD.MOV.U32 R6, RZ, RZ, RZ ;  /* 0x000000ffff067224 */ /* 0x000fc600078e00ff */
[----:B------:R-:W-:Y:S01]  /*0110*/  IADD3 R8, PT, PT, -R8, RZ, RZ ;  /* 0x000000ff08087210 */ /* 0x000fe20007ffe1ff */
[----:B0-----:R-:W-:-:S04]  /*0120*/  UIADD3 UR4, UP0, UPT, UR4, 0x20, URZ ;  /* 0x0000002004047890 */ /* 0x001fc8000ff1e0ff */
[----:B------:R-:W-:Y:S02]  /*0130*/  UIADD3.X UR5, UPT, UPT, URZ, UR5, URZ, UP0, !UPT ;  /* 0x00000005ff057290 */ /* 0x000fe400087fe4ff */
[----:B------:R-:W-:-:S04]  /*0140*/  IMAD.U32 R13, RZ, RZ, UR4 ;  /* 0x00000004ff0d7e24 */ /* 0x000fc8000f8e00ff */
[----:B------:R-:W-:-:S07]  /*0150*/  IMAD.U32 R5, RZ, RZ, UR5 ;  /* 0x00000005ff057e24 */ /* 0x000fce000f8e00ff */
.L_x_13:
        /* <DEDUP_REMOVED lines=17> */
[----:B------:R-:W-:Y:S01]  /*0270*/  IADD3 R8, PT, PT, R8, 0x10, RZ ;  /* 0x0000001008087810 */ /* 0x000fe20007ffe0ff */
        /* <DEDUP_REMOVED lines=14> */
.L_x_12:
        /* <DEDUP_REMOVED lines=16> */
[----:B------:R-:W-:-:S02]  /*0460*/  IADD3 R6, PT, PT, R6, 0x8, RZ ;  /* 0x0000000806067810 */ /* 0x000fc40007ffe0ff */
[----:B--2---:R-:W-:-:S04]  /*0470*/  FMNMX3 R7, |R7|, R2, |R8|, !PT ;  /* 0x0000000207077276 */ /* 0x004fc80007800608 */
[----:B---3--:R-:W-:-:S04]  /*0480*/  FMNMX3 R7, |R10|, R7, |R9|, !PT ;  /* 0x000000070a077276 */ /* 0x008fc80007800609 */
[----:B----4-:R-:W-:-:S04]  /*0490*/  FMNMX3 R7, |R12|, R7, |R11|, !PT ;  /* 0x000000070c077276 */ /* 0x010fc8000780060b */
[----:B-----5:R-:W-:-:S07]  /*04a0*/  FMNMX3 R2, |R14|, R7, |R13|, !PT ;  /* 0x000000070e027276 */ /* 0x020fce000780060d */
.L_x_14:
        /* <DEDUP_REMOVED lines=11> */
[----:B------:R-:W-:Y:S01]  /*0560*/  VIADD R6, R6, 0x4 ;  /* 0x0000000406067836 */ /* 0x000fe20000000000 */
[----:B--2---:R-:W-:-:S04]  /*0570*/  FMNMX3 R2, |R7|, R2, |R8|, !PT ;  /* 0x0000000207027276 */ /* 0x004fc80007800608 */
[----:B---3--:R-:W-:-:S07]  /*0580*/  FMNMX3 R2, |R9|, R2, |R10|, !PT ;  /* 0x0000000209027276 */ /* 0x008fce000780060a */
.L_x_15:
[----:B------:R-:W-:Y:S05]  /*0590*/  @!P1 BRA `(.L_x_11) ;  /* 0x0000000000309947 */ /* 0x000fea0003800000 */
[----:B------:R-:W0:Y:S01]  /*05a0*/  LDC.64 R4, c[0x0][0x390] ;  /* 0x0000e400ff047b82 */ /* 0x000e220000000a00 */
[----:B------:R-:W-:Y:S02]  /*05b0*/  IMAD.MOV R3, RZ, RZ, -R3 ;  /* 0x000000ffff037224 */ /* 0x000fe400078e0a03 */
[----:B0-----:R-:W-:-:S07]  /*05c0*/  IMAD.WIDE.U32 R6, R6, 0x4, R4 ;  /* 0x0000000406067825 */ /* 0x001fce00078e0004 */
.L_x_16:
[----:B------:R-:W-:Y:S01]  /*05d0*/  MOV R5, R7 ;  /* 0x0000000700057202 */ /* 0x000fe20000000f00 */
        /* <DEDUP_REMOVED lines=8> */
.L_x_11:
        /* <DEDUP_REMOVED lines=8> */
[----:B------:R-:W-:Y:S01]  /*06e0*/  LOP3.LUT R15, R0, 0x7, RZ, 0xc0, !PT ;  /* 0x00000007000f7812 */ /* 0x000fe200078ec0ff */
[----:B------:R-:W-:Y:S02]  /*06f0*/  IMAD.MOV.U32 R11, RZ, RZ, RZ ;  /* 0x000000ffff0b7224 */ /* 0x000fe400078e00ff */
[----:B------:R-:W-:Y:S01]  /*0700*/  IMAD.MOV.U32 R8, RZ, RZ, RZ ;  /* 0x000000ffff087224 */ /* 0x000fe200078e00ff */
[----:B------:R-:W-:-:S07]  /*0710*/  ISETP.NE.AND P6, PT, R15, RZ, PT ;  /* 0x000000ff0f00720c */ /* 0x000fce0003fc5270 */
[----:B------:R-:W-:Y:S06]  /*0720*/  @!P0 BRA `(.L_x_18) ;  /* 0x00000004003c8947 */ /* 0x000fec0003800000 */
[----:B------:R-:W0:Y:S01]  /*0730*/  LDCU.64 UR4, c[0x0][0x390] ;  /* 0x00007200ff0477ac */ /* 0x000e220008000a00 */
[----:B------:R-:W-:Y:S01]  /*0740*/  LOP3.LUT R8, R0, 0x7ffffff8, RZ, 0xc0, !PT ;  /* 0x7ffffff800087812 */ /* 0x000fe200078ec0ff */
[----:B------:R-:W-:Y:S01]  /*0750*/  IMAD.MOV.U32 R4, RZ, RZ, RZ ;  /* 0x000000ffff047224 */ /* 0x000fe200078e00ff */
[----:B------:R-:W-:Y:S01]  /*0760*/  MOV R11, RZ ;  /* 0x000000ff000b7202 */ /* 0x000fe20000000f00 */
[----:B0-----:R-:W-:-:S04]  /*0770*/  UIADD3 UR4, UP0, UPT, UR4, 0x10, URZ ;  /* 0x0000001004047890 */ /* 0x001fc8000ff1e0ff */
[----:B------:R-:W-:Y:S02]  /*0780*/  UIADD3.X UR5, UPT, UPT, URZ, UR5, URZ, UP0, !UPT ;  /* 0x00000005ff057290 */ /* 0x000fe400087fe4ff */
[----:B------:R-:W-:Y:S01]  /*0790*/  IMAD.U32 R6, RZ, RZ, UR4 ;  /* 0x00000004ff067e24 */ /* 0x000fe2000f8e00ff */
[----:B------:R-:W-:-:S03]  /*07a0*/  UMOV UR4, URZ ;  /* 0x000000ff00047c82 */ /* 0x000fc60008000000 */
[----:B------:R-:W-:-:S07]  /*07b0*/  IMAD.U32 R7, RZ, RZ, UR5 ;  /* 0x00000005ff077e24 */ /* 0x000fce000f8e00ff */
.L_x_19:
        /* <DEDUP_REMOVED lines=10> */
[----:B------:R-:W-:-:S02]  /*0860*/  VIADD R13, R11, 0x1 ;  /* 0x000000010b0d7836 */ /* 0x000fc40000000000 */
[C---:B--2---:R-:W-:Y:S01]  /*0870*/  FMUL R14, R5.reuse, |R14| ;  /* 0x4000000e050e7220 */ /* 0x044fe20000400000 */
[----:B---3--:R-:W-:-:S04]  /*0880*/  FMUL R16, R5, |R16| ;  /* 0x4000001005107220 */ /* 0x008fc80000400000 */
[----:B------:R-:W-:Y:S01]  /*0890*/  FSETP.NEU.OR P5, PT, R14, R9, P5 ;  /* 0x000000090e00720b */ /* 0x000fe20002fad400 */
[C---:B----4-:R-:W-:Y:S01]  /*08a0*/  FMUL R18, R5.reuse, |R18| ;  /* 0x4000001205127220 */ /* 0x050fe20000400000 */
[C---:B-----5:R-:W-:Y:S01]  /*08b0*/  FMUL R20, R5.reuse, |R20| ;  /* 0x4000001405147220 */ /* 0x060fe20000400000 */
[----:B------:R-:W-:-:S10]  /*08c0*/  FMUL R22, R5, |R22| ;  /* 0x4000001605167220 */ /* 0x000fd40000400000 */
[----:B------:R-:W-:Y:S01]  /*08d0*/  @!P5 IADD3 R13, PT, PT, R11, RZ, RZ ;  /* 0x000000ff0b0dd210 */ /* 0x000fe20007ffe0ff */
[----:B------:R-:W-:-:S03]  /*08e0*/  FMUL R24, R5, |R24| ;  /* 0x4000001805187220 */ /* 0x000fc60000400000 */
[C---:B------:R-:W-:Y:S01]  /*08f0*/  ISETP.NE.AND P4, PT, R13.reuse, UR5, PT ;  /* 0x000000050d007c0c */ /* 0x040fe2000bf85270 */
[----:B------:R-:W-:Y:S01]  /*0900*/  VIADD R11, R13, 0x1 ;  /* 0x000000010d0b7836 */ /* 0x000fe20000000000 */
[----:B------:R-:W-:Y:S01]  /*0910*/  UIADD3 UR5, UPT, UPT, UR4, 0x2, URZ ;  /* 0x0000000204057890 */ /* 0x000fe2000fffe0ff */
[C---:B------:R-:W-:Y:S01]  /*0920*/  FMUL R12, R5.reuse, |R12| ;  /* 0x4000000c050c7220 */ /* 0x040fe20000400000 */
[----:B------:R-:W-:Y:S01]  /*0930*/  FSETP.NEU.OR P4, PT, R16, R9, P4 ;  /* 0x000000091000720b */ /* 0x000fe2000278d400 */
[----:B------:R-:W-:-:S12]  /*0940*/  FMUL R10, R5, |R10| ;  /* 0x4000000a050a7220 */ /* 0x000fd80000400000 */
[----:B------:R-:W-:-:S04]  /*0950*/  @!P4 IMAD.MOV R11, RZ, RZ, R13 ;  /* 0x000000ffff0bc224 */ /* 0x000fc800078e020d */
[C---:B------:R-:W-:Y:S01]  /*0960*/  VIADD R13, R11.reuse, 0x1 ;  /* 0x000000010b0d7836 */ /* 0x040fe20000000000 */
[----:B------:R-:W-:Y:S01]  /*0970*/  ISETP.NE.AND P3, PT, R11, UR5, PT ;  /* 0x000000050b007c0c */ /* 0x000fe2000bf65270 */
[----:B------:R-:W-:-:S03]  /*0980*/  UIADD3 UR5, UPT, UPT, UR4, 0x3, URZ ;  /* 0x0000000304057890 */ /* 0x000fc6000fffe0ff */
[----:B------:R-:W-:-:S13]  /*0990*/  FSETP.NEU.OR P3, PT, R18, R9, P3 ;  /* 0x000000091200720b */ /* 0x000fda0001f6d400 */
[----:B------:R-:W-:-:S04]  /*09a0*/  @!P3 IADD3 R13, PT, PT, R11, RZ, RZ ;  /* 0x000000ff0b0db210 */ /* 0x000fc80007ffe0ff */
[C---:B------:R-:W-:Y:S01]  /*09b0*/  ISETP.NE.AND P2, PT, R13.reuse, UR5, PT ;  /* 0x000000050d007c0c */ /* 0x040fe2000bf45270 */
[----:B------:R-:W-:Y:S01]  /*09c0*/  VIADD R11, R13, 0x1 ;  /* 0x000000010d0b7836 */ /* 0x000fe20000000000 */
[----:B------:R-:W-:Y:S02]  /*09d0*/  UIADD3 UR5, UPT, UPT, UR4, 0x4, URZ ;  /* 0x0000000404057890 */ /* 0x000fe4000fffe0ff */
[----:B------:R-:W-:-:S13]  /*09e0*/  FSETP.NEU.OR P2, PT, R20, R9, P2 ;  /* 0x000000091400720b */ /* 0x000fda000174d400 */
[----:B------:R-:W-:Y:S02]  /*09f0*/  @!P2 IMAD.MOV R11, RZ, RZ, R13 ;  /* 0x000000ffff0ba224 */ /* 0x000fe400078e020d */
[----:B------:R-:W-:Y:S02]  /*0a00*/  IMAD.MOV.U32 R13, RZ, RZ, R4 ;  /* 0x000000ffff0d7224 */ /* 0x000fe400078e0004 */
[C---:B------:R-:W-:Y:S01]  /*0a10*/  VIADD R17, R11.reuse, 0x1 ;  /* 0x000000010b117836 */ /* 0x040fe20000000000 */
[----:B------:R-:W-:Y:S01]  /*0a20*/  ISETP.NE.AND P0, PT, R11, UR5, PT ;  /* 0x000000050b007c0c */ /* 0x000fe2000bf05270 */
[----:B------:R-:W-:Y:S01]  /*0a30*/  UIADD3 UR5, UPT, UPT, UR4, 0x5, URZ ;  /* 0x0000000504057890 */ /* 0x000fe2000fffe0ff */
[----:B------:R-:W-:Y:S02]  /*0a40*/  @P5 FFMA R13, R14, R14, R13 ;  /* 0x0000000e0e0d5223 */ /* 0x000fe4000000000d */
[----:B------:R-:W-:Y:S02]  /*0a50*/  FSETP.NEU.OR P0, PT, R22, R9, P0 ;  /* 0x000000091600720b */ /* 0x000fe4000070d400 */
[----:B------:R-:W-:-:S04]  /*0a60*/  @P4 FFMA R13, R16, R16, R13 ;  /* 0x00000010100d4223 */ /* 0x000fc8000000000d */
[----:B------:R-:W-:-:S04]  /*0a70*/  @P3 FFMA R13, R18, R18, R13 ;  /* 0x00000012120d3223 */ /* 0x000fc8000000000d */
[----:B------:R-:W-:-:S03]  /*0a80*/  @P2 FFMA R13, R20, R20, R13 ;  /* 0x00000014140d2223 */ /* 0x000fc6000000000d */
[----:B------:R-:W-:Y:S01]  /*0a90*/  @!P0 IADD3 R17, PT, PT, R11, RZ, RZ ;  /* 0x000000ff0b118210 */ /* 0x000fe20007ffe0ff */
[----:B------:R-:W-:-:S03]  /*0aa0*/  @P0 FFMA R13, R22, R22, R13 ;  /* 0x00000016160d0223 */ /* 0x000fc6000000000d */
[C---:B------:R-:W-:Y:S01]  /*0ab0*/  ISETP.NE.AND P1, PT, R17.reuse, UR5, PT ;  /* 0x0000000511007c0c */ /* 0x040fe2000bf25270 */
[----:B------:R-:W-:Y:S01]  /*0ac0*/  VIADD R11, R17, 0x1 ;  /* 0x00000001110b7836 */ /* 0x000fe20000000000 */
[----:B------:R-:W-:Y:S02]  /*0ad0*/  UIADD3 UR5, UPT, UPT, UR4, 0x6, URZ ;  /* 0x0000000604057890 */ /* 0x000fe4000fffe0ff */
[----:B------:R-:W-:-:S13]  /*0ae0*/  FSETP.NEU.OR P1, PT, R24, R9, P1 ;  /* 0x000000091800720b */ /* 0x000fda0000f2d400 */
[----:B------:R-:W-:Y:S02]  /*0af0*/  @!P1 IMAD.MOV R11, RZ, RZ, R17 ;  /* 0x000000ffff0b9224 */ /* 0x000fe400078e0211 */
[----:B------:R-:W-:Y:S01]  /*0b00*/  @P1 FFMA R13, R24, R24, R13 ;  /* 0x00000018180d1223 */ /* 0x000fe2000000000d */
[----:B------:R-:W-:Y:S02]  /*0b10*/  IADD3 R6, P1, PT, R6, 0x20, RZ ;  /* 0x0000002006067810 */ /* 0x000fe40007f3e0ff */
[C---:B------:R-:W-:Y:S01]  /*0b20*/  ISETP.NE.AND P5, PT, R11.reuse, UR5, PT ;  /* 0x000000050b007c0c */ /* 0x040fe2000bfa5270 */
[----:B------:R-:W-:Y:S01]  /*0b30*/  UIADD3 UR5, UPT, UPT, UR4, 0x7, URZ ;  /* 0x0000000704057890 */ /* 0x000fe2000fffe0ff */
[----:B------:R-:W-:Y:S01]  /*0b40*/  IADD3 R4, PT, PT, R11, 0x1, RZ ;  /* 0x000000010b047810 */ /* 0x000fe20007ffe0ff */
[----:B------:R-:W-:Y:S01]  /*0b50*/  UIADD3 UR4, UPT, UPT, UR4, 0x8, URZ ;  /* 0x0000000804047890 */ /* 0x000fe2000fffe0ff */
[----:B------:R-:W-:Y:S01]  /*0b60*/  FSETP.NEU.OR P5, PT, R12, R9, P5 ;  /* 0x000000090c00720b */ /* 0x000fe20002fad400 */
[----:B------:R-:W-:-:S04]  /*0b70*/  IMAD.X R7, RZ, RZ, R7, P1 ;  /* 0x000000ffff077224 */ /* 0x000fc800008e0607 */
[----:B------:R-:W-:-:S08]  /*0b80*/  ISETP.NE.AND P0, PT, R8, UR4, PT ;  /* 0x0000000408007c0c */ /* 0x000fd0000bf05270 */
[----:B------:R-:W-:Y:S02]  /*0b90*/  @!P5 IMAD.MOV R4, RZ, RZ, R11 ;  /* 0x000000ffff04d224 */ /* 0x000fe400078e020b */
[----:B------:R-:W-:Y:S02]  /*0ba0*/  @P5 FFMA R13, R12, R12, R13 ;  /* 0x0000000c0c0d5223 */ /* 0x000fe4000000000d */
[C---:B------:R-:W-:Y:S01]  /*0bb0*/  VIADD R11, R4.reuse, 0x1 ;  /* 0x00000001040b7836 */ /* 0x040fe20000000000 */
[----:B------:R-:W-:-:S04]  /*0bc0*/  ISETP.NE.AND P3, PT, R4, UR5, PT ;  /* 0x0000000504007c0c */ /* 0x000fc8000bf65270 */
[----:B------:R-:W-:-:S13]  /*0bd0*/  FSETP.NEU.OR P3, PT, R10, R9, P3 ;  /* 0x000000090a00720b */ /* 0x000fda0001f6d400 */
[----:B------:R-:W-:Y:S01]  /*0be0*/  @P3 FFMA R13, R10, R10, R13 ;  /* 0x0000000a0a0d3223 */ /* 0x000fe2000000000d */
[----:B------:R-:W-:-:S03]  /*0bf0*/  @!P3 IADD3 R11, PT, PT, R4, RZ, RZ ;  /* 0x000000ff040bb210 */ /* 0x000fc60007ffe0ff */
[----:B------:R-:W-:Y:S01]  /*0c00*/  IMAD.MOV.U32 R4, RZ, RZ, R13 ;  /* 0x000000ffff047224 */ /* 0x000fe200078e000d */
[----:B------:R-:W-:Y:S06]  /*0c10*/  @P0 BRA `(.L_x_19) ;  /* 0xfffffff800e80947 */ /* 0x000fec000383ffff */
.L_x_18:
        /* <DEDUP_REMOVED lines=11> */
[C---:B------:R-:W-:Y:S01]  /*0cd0*/  ISETP.NE.AND P0, PT, R8.reuse, R11, PT ;  /* 0x0000000b0800720c */ /* 0x040fe20003f05270 */
[----:B------:R-:W-:-:S02]  /*0ce0*/  VIADD R17, R8, 0x3 ;  /* 0x0000000308117836 */ /* 0x000fc40000000000 */
[----:B0-----:R-:W-:Y:S02]  /*0cf0*/  VIADD R6, R8, 0x2 ;  /* 0x0000000208067836 */ /* 0x001fe40000000000 */
[----:B--2---:R-:W-:Y:S01]  /*0d00*/  FMUL R13, R5, |R10| ;  /* 0x4000000a050d7220 */ /* 0x004fe20000400000 */
[----:B------:R-:W-:Y:S02]  /*0d10*/  VIADD R10, R11, 0x1 ;  /* 0x000000010b0a7836 */ /* 0x000fe40000000000 */
[----:B---3--:R-:W-:Y:S02]  /*0d20*/  FMUL R15, R5, |R12| ;  /* 0x4000000c050f7220 */ /* 0x008fe40000400000 */
[----:B------:R-:W-:Y:S01]  /*0d30*/  FSETP.NEU.OR P0, PT, R13, R9, P0 ;  /* 0x000000090d00720b */ /* 0x000fe2000070d400 */
[C---:B----4-:R-:W-:Y:S01]  /*0d40*/  FMUL R7, R5.reuse, |R14| ;  /* 0x4000000e05077220 */ /* 0x050fe20000400000 */
[----:B-----5:R-:W-:-:S11]  /*0d50*/  FMUL R19, R5, |R16| ;  /* 0x4000001005137220 */ /* 0x020fd60000400000 */
[----:B------:R-:W-:Y:S01]  /*0d60*/  @!P0 IMAD.MOV R10, RZ, RZ, R11 ;  /* 0x000000ffff0a8224 */ /* 0x000fe200078e020b */
[C---:B------:R-:W-:Y:S01]  /*0d70*/  IADD3 R11, PT, PT, R8.reuse, 0x1, RZ ;  /* 0x00000001080b7810 */ /* 0x040fe20007ffe0ff */
[----:B------:R-:W-:Y:S01]  /*0d80*/  @P0 FFMA R4, R13, R13, R4 ;  /* 0x0000000d0d040223 */ /* 0x000fe20000000004 */
[----:B------:R-:W-:Y:S02]  /*0d90*/  IADD3 R8, PT, PT, R8, 0x4, RZ ;  /* 0x0000000408087810 */ /* 0x000fe40007ffe0ff */
[----:B------:R-:W-:Y:S01]  /*0da0*/  ISETP.NE.AND P1, PT, R11, R10, PT ;  /* 0x0000000a0b00720c */ /* 0x000fe20003f25270 */
[----:B------:R-:W-:-:S03]  /*0db0*/  VIADD R11, R10, 0x1 ;  /* 0x000000010a0b7836 */ /* 0x000fc60000000000 */
[----:B------:R-:W-:-:S13]  /*0dc0*/  FSETP.NEU.OR P1, PT, R15, R9, P1 ;  /* 0x000000090f00720b */ /* 0x000fda0000f2d400 */
[----:B------:R-:W-:Y:S02]  /*0dd0*/  @!P1 IMAD.MOV R11, RZ, RZ, R10 ;  /* 0x000000ffff0b9224 */ /* 0x000fe400078e020a */
[----:B------:R-:W-:-:S03]  /*0de0*/  @P1 FFMA R4, R15, R15, R4 ;  /* 0x0000000f0f041223 */ /* 0x000fc60000000004 */
[----:B------:R-:W-:Y:S02]  /*0df0*/  ISETP.NE.AND P2, PT, R6, R11, PT ;  /* 0x0000000b0600720c */ /* 0x000fe40003f45270 */
[----:B------:R-:W-:Y:S02]  /*0e00*/  IADD3 R6, PT, PT, R11, 0x1, RZ ;  /* 0x000000010b067810 */ /* 0x000fe40007ffe0ff */
[----:B------:R-:W-:-:S13]  /*0e10*/  FSETP.NEU.OR P2, PT, R7, R9, P2 ;  /* 0x000000090700720b */ /* 0x000fda000174d400 */
[----:B------:R-:W-:Y:S02]  /*0e20*/  @!P2 IMAD.MOV R6, RZ, RZ, R11 ;  /* 0x000000ffff06a224 */ /* 0x000fe400078e020b */
[----:B------:R-:W-:Y:S02]  /*0e30*/  @P2 FFMA R4, R7, R7, R4 ;  /* 0x0000000707042223 */ /* 0x000fe40000000004 */
[----:B------:R-:W-:Y:S01]  /*0e40*/  VIADD R11, R6, 0x1 ;  /* 0x00000001060b7836 */ /* 0x000fe20000000000 */
[----:B------:R-:W-:-:S04]  /*0e50*/  ISETP.NE.AND P4, PT, R17, R6, PT ;  /* 0x000000061100720c */ /* 0x000fc80003f85270 */
[----:B------:R-:W-:-:S13]  /*0e60*/  FSETP.NEU.OR P4, PT, R19, R9, P4 ;  /* 0x000000091300720b */ /* 0x000fda000278d400 */
[----:B------:R-:W-:Y:S01]  /*0e70*/  @P4 FFMA R4, R19, R19, R4 ;  /* 0x0000001313044223 */ /* 0x000fe20000000004 */
[----:B------:R-:W-:-:S07]  /*0e80*/  @!P4 IMAD.MOV R11, RZ, RZ, R6 ;  /* 0x000000ffff0bc224 */ /* 0x000fce00078e0206 */
.L_x_20:
        /* <DEDUP_REMOVED lines=14> */
[----:B------:R-:W-:Y:S02]  /*0f70*/  @P3 IADD3 R0, PT, PT, R11, 0x1, RZ ;  /* 0x000000010b003810 */ /* 0x000fe40007ffe0ff */
        /* <DEDUP_REMOVED lines=8> */
[----:B------:R-:W-:Y:S02]  /*1000*/  @!P0 IMAD.MOV R0, RZ, RZ, R11 ;  /* 0x000000ffff008224 */ /* 0x000fe400078e020b */
[----:B------:R-:W-:-:S03]  /*1010*/  @P4 FFMA R4, R15, R15, R4 ;  /* 0x0000000f0f044223 */ /* 0x000fc60000000004 */
[----:B------:R-:W-:Y:S01]  /*1020*/  @P3 ISETP.NE.AND P0, PT, R17, R0, PT ;  /* 0x000000001100320c */ /* 0x000fe20003f05270 */
[----:B----4-:R-:W-:Y:S01]  /*1030*/  @!P2 FMUL R5, R5, |R6| ;  /* 0x400000060505a220 */ /* 0x010fe20000400000 */
[----:B------:R-:W-:Y:S02]  /*1040*/  @P3 VIADD R6, R0, 0x1 ;  /* 0x0000000100063836 */ /* 0x000fe40000000000 */
[----:B------:R-:W-:Y:S02]  /*1050*/  @P3 FSETP.NEU.OR P1, PT, R13, R9, P0 ;  /* 0x000000090d00320b */ /* 0x000fe4000072d400 */
[----:B------:R-:W-:Y:S02]  /*1060*/  PLOP3.LUT P0, PT, PT, PT, PT, 0x80, 0x8 ;  /* 0x000000000008781c */ /* 0x000fe40003f0f070 */
[----:B------:R-:W-:Y:S02]  /*1070*/  @P3 PLOP3.LUT P0, PT, P1, PT, PT, 0x80, 0x8 ;  /* 0x000000000008381c */ /* 0x000fe40000f0f070 */
[----:B------:R-:W-:-:S02]  /*1080*/  @P3 PLOP3.LUT P5, PT, P1, PT, PT, 0x80, 0x8 ;  /* 0x000000000008381c */ /* 0x000fc40000faf070 */
[----:B------:R-:W-:-:S09]  /*1090*/  FSETP.NEU.OR P1, PT, R5, R9, P2 ;  /* 0x000000090500720b */ /* 0x000fd2000172d400 */
[----:B------:R-:W-:Y:S02]  /*10a0*/  @!P0 IMAD.MOV R6, RZ, RZ, R0 ;  /* 0x000000ffff068224 */ /* 0x000fe400078e0200 */
[----:B------:R-:W-:-:S03]  /*10b0*/  @P5 FFMA R4, R13, R13, R4 ;  /* 0x0000000d0d045223 */ /* 0x000fc60000000004 */
[----:B------:R-:W-:Y:S01]  /*10c0*/  @P3 MOV R11, R6 ;  /* 0x00000006000b3202 */ /* 0x000fe20000000f00 */
[----:B------:R-:W-:-:S03]  /*10d0*/  @!P2 FFMA R5, R5, R5, R4 ;  /* 0x000000050505a223 */ /* 0x000fc60000000004 */
[----:B------:R-:W-:-:S04]  /*10e0*/  @!P2 ISETP.NE.AND P0, PT, R8, R11, PT ;  /* 0x0000000b0800a20c */ /* 0x000fc80003f05270 */
[----:B------:R-:W-:-:S05]  /*10f0*/  @!P1 FSEL R5, R5, R4, P0 ;  /* 0x0000000405059208 */ /* 0x000fca0000000000 */
[----:B------:R-:W-:-:S07]  /*1100*/  @!P2 IMAD.MOV.U32 R4, RZ, RZ, R5 ;  /* 0x000000ffff04a224 */ /* 0x000fce00078e0005 */
.L_x_17:
[----:B------:R-:W-:-:S04]  /*1110*/  FFMA R5, R9, R9, R4 ;  /* 0x0000000909057223 */ /* 0x000fc80000000004 */
[----:B------:R-:W-:Y:S01]  /*1120*/  VIADD R0, R5, 0xf3000000 ;  /* 0xf300000005007836 */ /* 0x000fe20000000000 */
[----:B------:R0:W1:Y:S04]  /*1130*/  MUFU.RSQ R6, R5 ;  /* 0x0000000500067308 */ /* 0x0000680000001400 */
[----:B------:R-:W-:-:S13]  /*1140*/  ISETP.GT.U32.AND P0, PT, R0, 0x727fffff, PT ;  /* 0x727fffff0000780c */ /* 0x000fda0003f04070 */
[----:B01----:R-:W-:Y:S05]  /*1150*/  @!P0 BRA `(.L_x_21) ;  /* 0x0000000000108947 */ /* 0x003fea0003800000 */
[----:B------:R-:W-:-:S07]  /*1160*/  MOV R8, 0x1180 ;  /* 0x0000118000087802 */ /* 0x000fce0000000f00 */
[----:B------:R-:W-:Y:S05]  /*1170*/  CALL.REL.NOINC `($__internal_0_$__cuda_sm20_sqrt_rn_f32_slowpath) ;  /* 0x0000000000387944 */ /* 0x000fea0003c00000 */
[----:B------:R-:W-:Y:S01]  /*1180*/  IMAD.MOV.U32 R0, RZ, RZ, R5 ;  /* 0x000000ffff007224 */ /* 0x000fe200078e0005 */
[----:B------:R-:W-:Y:S06]  /*1190*/  BRA `(.L_x_22) ;  /* 0x0000000000107947 */ /* 0x000fec0003800000 */
.L_x_21:
[----:B------:R-:W-:Y:S01]  /*11a0*/  FMUL.FTZ R0, R5, R6 ;  /* 0x0000000605007220 */ /* 0x000fe20000410000 */
[----:B------:R-:W-:-:S03]  /*11b0*/  FMUL.FTZ R6, R6, 0.5 ;  /* 0x3f00000006067820 */ /* 0x000fc60000410000 */
[----:B------:R-:W-:-:S04]  /*11c0*/  FFMA R5, -R0, R0, R5 ;  /* 0x0000000000057223 */ /* 0x000fc80000000105 */
[----:B------:R-:W-:-:S07]  /*11d0*/  FFMA R0, R5, R6, R0 ;  /* 0x0000000605007223 */ /* 0x000fce0000000000 */
.L_x_22:
[----:B------:R-:W0:Y:S01]  /*11e0*/  LDC.64 R6, c[0x0][0x380] ;  /* 0x0000e000ff067b82 */ /* 0x000e220000000a00 */
[----:B------:R-:W-:Y:S02]  /*11f0*/  FSETP.NEU.AND P0, PT, R4, RZ, PT ;  /* 0x000000ff0400720b */ /* 0x000fe40003f0d000 */
[----:B------:R-:W-:Y:S02]  /*1200*/  IADD3 R3, PT, PT, R3, 0x800000, RZ ;  /* 0x0080000003037810 */ /* 0x000fe40007ffe0ff */
[----:B------:R-:W-:-:S03]  /*1210*/  FSETP.NEU.AND P1, PT, R2, +INF , PT ;  /* 0x7f8000000200780b */ /* 0x000fc60003f2d000 */
[----:B------:R-:W-:-:S06]  /*1220*/  FMUL R3, R3, R0 ;  /* 0x0000000003037220 */ /* 0x000fcc0000400000 */
[----:B------:R-:W-:-:S05]  /*1230*/  @P0 FSEL R2, R2, R3, !P1 ;  /* 0x0000000302020208 */ /* 0x000fca0004800000 */
[----:B0-----:R-:W-:Y:S01]  /*1240*/  STG.E desc[UR6][R6.64], R2 ;  /* 0x0000000206007986 */ /* 0x001fe2000c101906 */
[----:B------:R-:W-:Y:S05]  /*1250*/  EXIT ;  /* 0x000000000000794d */ /* 0x000fea0003800000 */
        .weak           $__internal_0_$__cuda_sm20_sqrt_rn_f32_slowpath
        .type           $__internal_0_$__cuda_sm20_sqrt_rn_f32_slowpath,@function
        .size           $__internal_0_$__cuda_sm20_sqrt_rn_f32_slowpath,(.L_x_35 - $__internal_0_$__cuda_sm20_sqrt_rn_f32_slowpath)
$__internal_0_$__cuda_sm20_sqrt_rn_f32_slowpath:
[----:B------:R-:W-:-:S13]  /*1260*/  LOP3.LUT P0, RZ, R5, 0x7fffffff, RZ, 0xc0, !PT ;  /* 0x7fffffff05ff7812 */ /* 0x000fda000780c0ff */
[----:B------:R-:W-:Y:S05]  /*1270*/  @!P0 BRA `(.L_x_23) ;  /* 0x0000000000488947 */ /* 0x000fea0003800000 */
[----:B------:R-:W-:Y:S01]  /*1280*/  FSETP.GEU.FTZ.AND P0, PT, R5, RZ, PT ;  /* 0x000000ff0500720b */ /* 0x000fe20003f1e000 */
[----:B------:R-:W-:-:S12]  /*1290*/  IMAD.MOV.U32 R0, RZ, RZ, R5 ;  /* 0x000000ffff007224 */ /* 0x000fd800078e0005 */
[----:B------:R-:W-:Y:S01]  /*12a0*/  @!P0 IMAD.MOV.U32 R5, RZ, RZ, 0x7fffffff ;  /* 0x7fffffffff058424 */ /* 0x000fe200078e00ff */
[----:B------:R-:W-:Y:S06]  /*12b0*/  @!P0 BRA `(.L_x_23) ;  /* 0x0000000000388947 */ /* 0x000fec0003800000 */
[----:B------:R-:W-:-:S13]  /*12c0*/  FSETP.GTU.FTZ.AND P0, PT, |R0|, +INF , PT ;  /* 0x7f8000000000780b */ /* 0x000fda0003f1c200 */
[----:B------:R-:W-:Y:S01]  /*12d0*/  @P0 FADD.FTZ R5, R0, 1 ;  /* 0x3f80000000050421 */ /* 0x000fe20000010000 */
[----:B------:R-:W-:Y:S06]  /*12e0*/  @P0 BRA `(.L_x_23) ;  /* 0x00000000002c0947 */ /* 0x000fec0003800000 */
[----:B------:R-:W-:-:S13]  /*12f0*/  FSETP.NEU.FTZ.AND P0, PT, |R0|, +INF , PT ;  /* 0x7f8000000000780b */ /* 0x000fda0003f1d200 */
[----:B------:R-:W-:Y:S01]  /*1300*/  @!P0 IMAD.MOV.U32 R5, RZ, RZ, R0 ;  /* 0x000000ffff058224 */ /* 0x000fe200078e0000 */
[----:B------:R-:W-:Y:S06]  /*1310*/  @!P0 BRA `(.L_x_23) ;  /* 0x0000000000208947 */ /* 0x000fec0003800000 */
[----:B------:R-:W-:-:S04]  /*1320*/  FFMA R0, R0, 1.84467440737095516160e+19, RZ ;  /* 0x5f80000000007823 */ /* 0x000fc800000000ff */
[----:B------:R-:W0:Y:S02]  /*1330*/  MUFU.RSQ R5, R0 ;  /* 0x0000000000057308 */ /* 0x000e240000001400 */
[----:B0-----:R-:W-:Y:S01]  /*1340*/  FMUL.FTZ R7, R0, R5 ;  /* 0x0000000500077220 */ /* 0x001fe20000410000 */
[----:B------:R-:W-:-:S03]  /*1350*/  FMUL.FTZ R5, R5, 0.5 ;  /* 0x3f00000005057820 */ /* 0x000fc60000410000 */
[----:B------:R-:W-:-:S04]  /*1360*/  FADD.FTZ R6, -R7, -RZ ;  /* 0x800000ff07067221 */ /* 0x000fc80000010100 */
[----:B------:R-:W-:-:S04]  /*1370*/  FFMA R6, R7, R6, R0 ;  /* 0x0000000607067223 */ /* 0x000fc80000000000 */
[----:B------:R-:W-:-:S04]  /*1380*/  FFMA R5, R6, R5, R7 ;  /* 0x0000000506057223 */ /* 0x000fc80000000007 */
[----:B------:R-:W-:-:S07]  /*1390*/  FMUL.FTZ R5, R5, 2.3283064365386962891e-10 ;  /* 0x2f80000005057820 */ /* 0x000fce0000410000 */
.L_x_23:
[----:B------:R-:W-:Y:S01]  /*13a0*/  MOV R6, R8 ;  /* 0x0000000800067202 */ /* 0x000fe20000000f00 */
[----:B------:R-:W-:-:S04]  /*13b0*/  IMAD.MOV.U32 R7, RZ, RZ, 0x0 ;  /* 0x00000000ff077424 */ /* 0x000fc800078e00ff */
[----:B------:R-:W-:Y:S05]  /*13c0*/  RET.REL.NODEC R6 `(_Z6_normfPfiPKf) ;  /* 0xffffffec060c7950 */ /* 0x000fea0003c3ffff */
.L_x_24:
        /* <DEDUP_REMOVED lines=11> */
.L_x_35:


//--------------------- .text._Z11setVecValuePff  --------------------------
	.section	.text._Z11setVecValuePff,"ax",@progbits
	.align	128
        .global         _Z11setVecValuePff
        .type           _Z11setVecValuePff,@function
        .size           _Z11setVecValuePff,(.L_x_38 - _Z11setVecValuePff)
        .other          _Z11setVecValuePff,@"STO_CUDA_ENTRY STV_DEFAULT"
_Z11setVecValuePff:
.text._Z11setVecValuePff:
[----:B------:R-:W-:Y:S08]  /*0000*/  LDC R1, c[0x0][0x37c] ;  /* 0x0000df00ff017b82 */ /* 0x000ff00000000800 */
[----:B------:R-:W0:Y:S01]  /*0010*/  LDC R5, c[0x0][0x388] ;  /* 0x0000e200ff057b82 */ /* 0x000e220000000800 */
[----:B------:R-:W0:Y:S07]  /*0020*/  LDCU.64 UR4, c[0x0][0x358] ;  /* 0x00006b00ff0477ac */ /* 0x000e2e0008000a00 */
[----:B------:R-:W0:Y:S02]  /*0030*/  LDC.64 R2, c[0x0][0x380] ;  /* 0x0000e000ff027b82 */ /* 0x000e240000000a00 */
[----:B0-----:R-:W-:Y:S01]  /*0040*/  STG.E desc[UR4][R2.64], R5 ;  /* 0x0000000502007986 */ /* 0x001fe2000c101904 */
[----:B------:R-:W-:Y:S05]  /*0050*/  EXIT ;  /* 0x000000000000794d */ /* 0x000fea0003800000 */
.L_x_25:
        /* <DEDUP_REMOVED lines=10> */
.L_x_38:


//--------------------- .text._Z12_normcdfinvfPff --------------------------
	.section	.text._Z12_normcdfinvfPff,"ax",@progbits
	.align	128
        .global         _Z12_normcdfinvfPff
        .type           _Z12_normcdfinvfPff,@function
        .size           _Z12_normcdfinvfPff,(.L_x_39 - _Z12_normcdfinvfPff)
        .other          _Z12_normcdfinvfPff,@"STO_CUDA_ENTRY STV_DEFAULT"
_Z12_normcdfinvfPff:
.text._Z12_normcdfinvfPff:
[----:B------:R-:W-:Y:S08]  /*0000*/  LDC R1, c[0x0][0x37c] ;  /* 0x0000df00ff017b82 */ /* 0x000ff00000000800 */
[----:B------:R-:W0:Y:S01]  /*0010*/  LDC R0, c[0x0][0x388] ;  /* 0x0000e200ff007b82 */ /* 0x000e220000000800 */
[----:B------:R-:W1:Y:S01]  /*0020*/  LDCU.64 UR4, c[0x0][0x358] ;  /* 0x00006b00ff0477ac */ /* 0x000e620008000a00 */
[----:B0-----:R-:W-:-:S04]  /*0030*/  FADD R0, R0, R0 ;  /* 0x0000000000007221 */ /* 0x001fc80000000000 */
[C---:B------:R-:W-:Y:S01]  /*0040*/  FADD R3, -R0.reuse, 2 ;  /* 0x4000000000037421 */ /* 0x040fe20000000100 */
[----:B------:R-:W-:-:S04]  /*0050*/  FSETP.GTU.AND P0, PT, R0, 1.996600031852722168, PT ;  /* 0x3fff90970000780b */ /* 0x000fc80003f0c000 */
[----:B------:R-:W-:-:S13]  /*0060*/  FSETP.LTU.OR P0, PT, R0, 0.0034000000450760126114, P0 ;  /* 0x3b5ed2890000780b */ /* 0x000fda0000709400 */
[----:B-1----:R-:W-:Y:S05]  /*0070*/  @P0 BRA `(.L_x_26) ;  /* 0x0000000000380947 */ /* 0x002fea0003800000 */
[----:B------:R-:W-:Y:S01]  /*0080*/  FMUL R3, R0, R3 ;  /* 0x0000000300037220 */ /* 0x000fe20000400000 */
[----:B------:R-:W-:-:S05]  /*0090*/  HFMA2 R2, -RZ, RZ, 0.1177978515625, 952 ;  /* 0x2f8a6370ff027431 */ /* 0x000fca00000001ff */
[----:B------:R-:W0:Y:S02]  /*00a0*/  MUFU.LG2 R3, R3 ;  /* 0x0000000300037308 */ /* 0x000e240000000c00 */
[----:B0-----:R-:W-:-:S04]  /*00b0*/  FFMA R2, R3, R2, 9.4274286155382469587e-09 ;  /* 0x3221f64503027423 */ /* 0x001fc80000000002 */
[----:B------:R-:W-:-:S04]  /*00c0*/  FFMA R2, -R3, R2, -1.2054752573931182269e-07 ;  /* 0xb4016fda03027423 */ /* 0x000fc80000000102 */
[----:B------:R-:W-:-:S04]  /*00d0*/  FFMA R2, -R3, R2, 2.1697005081477982458e-07 ;  /* 0x3468f84603027423 */ /* 0x000fc80000000102 */
[----:B------:R-:W-:-:S04]  /*00e0*/  FFMA R2, -R3, R2, 8.0621484812581911683e-06 ;  /* 0x370742aa03027423 */ /* 0x000fc80000000102 */
[----:B------:R-:W-:-:S04]  /*00f0*/  FFMA R2, -R3, R2, -3.1675492209615185857e-05 ;  /* 0xb804db4d03027423 */ /* 0x000fc80000000102 */
[----:B------:R-:W-:-:S04]  /*0100*/  FFMA R2, -R3, R2, -0.00077436311403289437294 ;  /* 0xba4afea103027423 */ /* 0x000fc80000000102 */
[----:B------:R-:W-:-:S04]  /*0110*/  FFMA R2, -R3, R2, 0.0055465879850089550018 ;  /* 0x3bb5c02703027423 */ /* 0x000fc80000000102 */
[----:B------:R-:W-:-:S04]  /*0120*/  FFMA R2, -R3, R2, 0.16082023084163665771 ;  /* 0x3e24ae0f03027423 */ /* 0x000fc80000000102 */
[----:B------:R-:W-:-:S04]  /*0130*/  FFMA R5, -R3, R2, 0.88622689247131347656 ;  /* 0x3f62dfc403057423 */ /* 0x000fc80000000102 */
[----:B------:R-:W-:Y:S01]  /*0140*/  FFMA R0, -R0, R5, R5 ;  /* 0x0000000500007223 */ /* 0x000fe20000000105 */
[----:B------:R-:W-:Y:S06]  /*0150*/  BRA `(.L_x_27) ;  /* 0x0000000000547947 */ /* 0x000fec0003800000 */
.L_x_26:
[----:B------:R-:W-:Y:S02]  /*0160*/  FSETP.GT.AND P0, PT, R0, 1, PT ;  /* 0x3f8000000000780b */ /* 0x000fe40003f04000 */
[----:B------:R-:W-:Y:S02]  /*0170*/  MOV R4, 0x427c73f1 ;  /* 0x427c73f100047802 */ /* 0x000fe40000000f00 */
[----:B------:R-:W-:-:S04]  /*0180*/  FSEL R0, R3, R0, P0 ;  /* 0x0000000003007208 */ /* 0x000fc80000000000 */
[----:B------:R-:W-:-:S13]  /*0190*/  FSETP.GEU.AND P1, PT, |R0|, 1.175494350822287508e-38, PT ;  /* 0x008000000000780b */ /* 0x000fda0003f2e200 */
[----:B------:R-:W-:-:S04]  /*01a0*/  @!P1 FMUL R0, R0, 16777216 ;  /* 0x4b80000000009820 */ /* 0x000fc80000400000 */
[----:B------:R-:W0:Y:S02]  /*01b0*/  MUFU.LG2 R2, R0 ;  /* 0x0000000000027308 */ /* 0x000e240000000c00 */
[----:B0-----:R-:W-:-:S06]  /*01c0*/  @!P1 FADD R2, R2, -24 ;  /* 0xc1c0000002029421 */ /* 0x001fcc0000000000 */
[----:B------:R-:W0:Y:S01]  /*01d0*/  MUFU.RSQ R3, -R2 ;  /* 0x8000000200037308 */ /* 0x000e220000001400 */
[C---:B------:R-:W-:Y:S01]  /*01e0*/  FSETP.NEU.AND P1, PT, R2.reuse, -INF , PT ;  /* 0xff8000000200780b */ /* 0x040fe20003f2d000 */
[----:B0-----:R-:W-:Y:S01]  /*01f0*/  FFMA R4, R3, -R4, 127.48468780517578125 ;  /* 0x42fef82903047423 */ /* 0x001fe20000000804 */
[----:B------:R-:W-:-:S03]  /*0200*/  FMUL R5, R2, -R3 ;  /* 0x8000000302057220 */ /* 0x000fc60000400000 */
[----:B------:R-:W-:Y:S02]  /*0210*/  FFMA R4, R3, R4, -114.105682373046875 ;  /* 0xc2e4361c03047423 */ /* 0x000fe40000000004 */
[----:B------:R-:W-:Y:S02]  /*0220*/  FSEL R5, R5, +INF , P1 ;  /* 0x7f80000005057808 */ /* 0x000fe40000800000 */
[----:B------:R-:W-:Y:S02]  /*0230*/  FFMA R4, R3, R4, 60.325786590576171875 ;  /* 0x42714d9b03047423 */ /* 0x000fe40000000004 */
[----:B------:R-:W-:Y:S02]  /*0240*/  FSEL R5, -R5, R5, P0 ;  /* 0x0000000505057208 */ /* 0x000fe40000000100 */
[----:B------:R-:W-:-:S04]  /*0250*/  FFMA R4, R3, R4, -21.789892196655273438 ;  /* 0xc1ae51b303047423 */ /* 0x000fc80000000004 */
[----:B------:R-:W-:-:S04]  /*0260*/  FFMA R4, R3, R4, 6.4674091339111328125 ;  /* 0x40cef50403047423 */ /* 0x000fc80000000004 */
[----:B------:R-:W-:-:S04]  /*0270*/  FFMA R4, R3, R4, -1.8329473733901977539 ;  /* 0xbfea9e0503047423 */ /* 0x000fc80000000004 */
[----:B------:R-:W-:-:S04]  /*0280*/  FFMA R4, R3, R4, -0.030327774584293365479 ;  /* 0xbcf871f403047423 */ /* 0x000fc80000000004 */
[----:B------:R-:W-:-:S04]  /*0290*/  FFMA R4, R3, R4, 0.8328774571418762207 ;  /* 0x3f55377503047423 */ /* 0x000fc80000000004 */
[----:B------:R-:W-:-:S07]  /*02a0*/  FMUL R0, R4, R5 ;  /* 0x0000000504007220 */ /* 0x000fce0000400000 */
.L_x_27:
[----:B------:R-:W0:Y:S01]  /*02b0*/  LDC.64 R2, c[0x0][0x380] ;  /* 0x0000e000ff027b82 */ /* 0x000e220000000a00 */
[----:B------:R-:W-:-:S05]  /*02c0*/  FFMA R5, R0, -1.4142135381698608398, RZ ;  /* 0xbfb504f300057823 */ /* 0x000fca00000000ff */
[----:B0-----:R-:W-:Y:S01]  /*02d0*/  STG.E desc[UR4][R2.64], R5 ;  /* 0x0000000502007986 */ /* 0x001fe2000c101904 */
[----:B------:R-:W-:Y:S05]  /*02e0*/  EXIT ;  /* 0x000000000000794d */ /* 0x000fea0003800000 */
.L_x_28:
        /* <DEDUP_REMOVED lines=9> */
.L_x_39:


//--------------------- .text._Z9_normcdffPff     --------------------------
	.section	.text._Z9_normcdffPff,"ax",@progbits
	.align	128
        .global         _Z9_normcdffPff
        .type           _Z9_normcdffPff,@function
        .size           _Z9_normcdffPff,(.L_x_40 - _Z9_normcdffPff)
        .other          _Z9_normcdffPff,@"STO_CUDA_ENTRY STV_DEFAULT"
_Z9_normcdffPff:
.text._Z9_normcdffPff:
[----:B------:R-:W-:Y:S08]  /*0000*/  LDC R1, c[0x0][0x37c] ;  /* 0x0000df00ff017b82 */ /* 0x000ff00000000800 */
[----:B------:R-:W0:Y:S01]  /*0010*/  LDC R0, c[0x0][0x388] ;  /* 0x0000e200ff007b82 */ /* 0x000e220000000800 */
[----:B------:R-:W-:Y:S01]  /*0020*/  HFMA2 R7, -RZ, RZ, 2.703125, 0 ;  /* 0x41680000ff077431 */ /* 0x000fe200000001ff */
[----:B------:R-:W-:Y:S01]  /*0030*/  MOV R11, 0x3a69a091 ;  /* 0x3a69a091000b7802 */ /* 0x000fe20000000f00 */
[----:B------:R-:W1:Y:S01]  /*0040*/  LDCU.64 UR4, c[0x0][0x358] ;  /* 0x00006b00ff0477ac */ /* 0x000e620008000a00 */
[----:B0-----:R-:W-:-:S02]  /*0050*/  FSETP.GT.AND P0, PT, |R0|, 14.5, PT ;  /* 0x416800000000780b */ /* 0x001fc40003f04200 */
[----:B------:R-:W-:-:S04]  /*0060*/  LOP3.LUT R7, R7, 0x80000000, R0, 0xb8, !PT ;  /* 0x8000000007077812 */ /* 0x000fc800078eb800 */
[----:B------:R-:W-:-:S04]  /*0070*/  FSEL R7, R7, R0, P0 ;  /* 0x0000000007077208 */ /* 0x000fc80000000000 */
[C---:B------:R-:W-:Y:S01]  /*0080*/  FSETP.GEU.AND P2, PT, R7.reuse, -1, PT ;  /* 0xbf8000000700780b */ /* 0x040fe20003f4e000 */
[----:B------:R-:W-:-:S04]  /*0090*/  FMUL R0, R7, -0.70710676908493041992 ;  /* 0xbf3504f307007820 */ /* 0x000fc80000400000 */
[----:B------:R-:W-:-:S04]  /*00a0*/  FFMA R2, R7, -0.70710676908493041992, -R0 ;  /* 0xbf3504f307027823 */ /* 0x000fc80000000800 */
[----:B------:R-:W-:-:S04]  /*00b0*/  FFMA R3, R7, -1.2101617485882343317e-08, R2 ;  /* 0xb24fe77a07037823 */ /* 0x000fc80000000002 */
[----:B------:R-:W-:-:S04]  /*00c0*/  FADD R5, R0, R3 ;  /* 0x0000000300057221 */ /* 0x000fc80000000000 */
[C---:B------:R-:W-:Y:S01]  /*00d0*/  FADD R4, |R5|.reuse, 4 ;  /* 0x4080000005047421 */ /* 0x040fe20000000200 */
[C---:B------:R-:W-:Y:S01]  /*00e0*/  FADD R2, |R5|.reuse, -4 ;  /* 0xc080000005027421 */ /* 0x040fe20000000200 */
[----:B------:R-:W-:Y:S01]  /*00f0*/  FSETP.GEU.AND P1, PT, R5, RZ, PT ;  /* 0x000000ff0500720b */ /* 0x000fe20003f2e000 */
[----:B------:R-:W-:Y:S01]  /*0100*/  @!P2 FADD R0, R0, -R5 ;  /* 0x800000050000a221 */ /* 0x000fe20000000000 */
[----:B------:R0:W2:Y:S03]  /*0110*/  MUFU.RCP R9, R4 ;  /* 0x0000000400097308 */ /* 0x0000a60000001000 */
[----:B------:R-:W-:Y:S01]  /*0120*/  @!P2 FADD R3, R3, R0 ;  /* 0x000000000303a221 */ /* 0x000fe20000000000 */
[----:B0-----:R-:W-:-:S05]  /*0130*/  MOV R4, 0x40000000 ;  /* 0x4000000000047802 */ /* 0x001fca0000000f00 */
[C---:B------:R-:W-:Y:S01]  /*0140*/  FFMA R4, |R5|.reuse, R4, 1 ;  /* 0x3f80000005047423 */ /* 0x040fe20000000204 */
[----:B--2---:R-:W-:Y:S01]  /*0150*/  FMUL R6, R2, R9 ;  /* 0x0000000902067220 */ /* 0x004fe20000400000 */
[----:B------:R-:W-:-:S03]  /*0160*/  FMUL R2, R5, -R5 ;  /* 0x8000000505027220 */ /* 0x000fc60000400000 */
[----:B------:R-:W-:Y:S01]  /*0170*/  FADD R8, R6, 1 ;  /* 0x3f80000006087421 */ /* 0x000fe20000000000 */
[----:B------:R-:W-:-:S03]  /*0180*/  FMUL R10, R2, 1.4426950216293334961 ;  /* 0x3fb8aa3b020a7820 */ /* 0x000fc60000400000 */
[----:B------:R-:W-:-:S03]  /*0190*/  FFMA R8, R8, -4, |R5| ;  /* 0xc080000008087823 */ /* 0x000fc60000000405 */
[----:B------:R-:W0:Y:S01]  /*01a0*/  FRND.TRUNC R10, R10 ;  /* 0x0000000a000a7307 */ /* 0x000e22000020d000 */
[----:B------:R-:W-:-:S04]  /*01b0*/  FFMA R8, |R5|, -R6, R8 ;  /* 0x8000000605087223 */ /* 0x000fc80000000208 */
[----:B------:R-:W-:-:S04]  /*01c0*/  FFMA R8, R9, R8, R6 ;  /* 0x0000000809087223 */ /* 0x000fc80000000006 */
[----:B------:R-:W-:Y:S01]  /*01d0*/  FFMA R9, R8, R11, 0.0070457882247865200043 ;  /* 0x3be6e05b08097423 */ /* 0x000fe2000000000b */
[----:B------:R-:W-:-:S03]  /*01e0*/  HFMA2 R11, -RZ, RZ, 3.4921875, 0 ;  /* 0x42fc0000ff0b7431 */ /* 0x000fc600000001ff */
[----:B------:R-:W-:Y:S01]  /*01f0*/  FFMA R9, R8, R9, -0.015866896137595176697 ;  /* 0xbc81fb4b08097423 */ /* 0x000fe20000000009 */
[----:B0-----:R-:W-:-:S03]  /*0200*/  FSETP.GT.AND P0, PT, |R10|, 126, PT ;  /* 0x42fc00000a00780b */ /* 0x001fc60003f04200 */
[----:B------:R-:W-:Y:S01]  /*0210*/  FFMA R9, R8, R9, 0.036429625004529953003 ;  /* 0x3d15373b08097423 */ /* 0x000fe20000000009 */
[----:B------:R-:W-:-:S03]  /*0220*/  LOP3.LUT R11, R11, 0x80000000, R10, 0xb8, !PT ;  /* 0x800000000b0b7812 */ /* 0x000fc600078eb80a */
[----:B------:R-:W-:Y:S01]  /*0230*/  FFMA R9, R8, R9, -0.066643431782722473145 ;  /* 0xbd887c5a08097423 */ /* 0x000fe20000000009 */
[----:B------:R-:W-:-:S03]  /*0240*/  FSEL R13, R11, R10, P0 ;  /* 0x0000000a0b0d7208 */ /* 0x000fc60000000000 */
[C---:B------:R-:W-:Y:S01]  /*0250*/  FFMA R9, R8.reuse, R9, 0.093814529478549957275 ;  /* 0x3dc021d508097423 */ /* 0x040fe20000000009 */
[----:B------:R-:W0:Y:S01]  /*0260*/  MUFU.RCP R11, R4 ;  /* 0x00000004000b7308 */ /* 0x000e220000001000 */
[----:B------:R-:W-:Y:S02]  /*0270*/  FSETP.GT.AND P0, PT, |R5|, 10.05500030517578125, PT ;  /* 0x4120e1480500780b */ /* 0x000fe40003f04200 */
[C---:B------:R-:W-:Y:S01]  /*0280*/  FFMA R9, R8.reuse, R9, -0.10099056363105773926 ;  /* 0xbdced42408097423 */ /* 0x040fe20000000009 */
[--C-:B------:R-:W-:Y:S01]  /*0290*/  FFMA R6, R13, -0.69314718246459960938, R2.reuse ;  /* 0xbf3172180d067823 */ /* 0x100fe20000000002 */
[----:B------:R-:W-:Y:S02]  /*02a0*/  FFMA R2, -|R5|, |R5|, -R2 ;  /* 0x4000000505027223 */ /* 0x000fe40000000b02 */
[----:B------:R-:W-:Y:S01]  /*02b0*/  FFMA R9, R8, R9, 0.06809400022029876709 ;  /* 0x3d8b74de08097423 */ /* 0x000fe20000000009 */
[C---:B------:R-:W-:Y:S01]  /*02c0*/  FFMA R6, R13.reuse, 1.9046542121259335545e-09, R6 ;  /* 0x3102e3080d067823 */ /* 0x040fe20000000006 */
[----:B------:R-:W-:-:S02]  /*02d0*/  FADD R13, R13, 12583039 ;  /* 0x4b40007f0d0d7421 */ /* 0x000fc40000000000 */
[----:B------:R-:W-:Y:S01]  /*02e0*/  FFMA R9, R8, R9, 0.015377387404441833496 ;  /* 0x3c7bf17008097423 */ /* 0x000fe20000000009 */
[----:B------:R-:W-:Y:S02]  /*02f0*/  FMUL R10, R6, 1.4426950216293334961 ;  /* 0x3fb8aa3b060a7820 */ /* 0x000fe40000400000 */
[----:B------:R-:W-:Y:S01]  /*0300*/  SHF.L.U32 R13, R13, 0x17, RZ ;  /* 0x000000170d0d7819 */ /* 0x000fe200000006ff */
[----:B------:R-:W-:-:S03]  /*0310*/  FFMA R9, R8, R9, -0.1396210789680480957 ;  /* 0xbe0ef8d408097423 */ /* 0x000fc60000000009 */
[----:B------:R-:W2:Y:S01]  /*0320*/  MUFU.EX2 R10, R10 ;  /* 0x0000000a000a7308 */ /* 0x000ea20000000800 */
[----:B------:R-:W-:-:S04]  /*0330*/  FFMA R8, R8, R9, 1.232995152473449707 ;  /* 0x3f9dd2c908087423 */ /* 0x000fc80000000009 */
[----:B0-----:R-:W-:-:S04]  /*0340*/  FMUL R6, R8, R11 ;  /* 0x0000000b08067220 */ /* 0x001fc80000400000 */
[----:B------:R-:W-:-:S04]  /*0350*/  FMUL R9, R6, -2 ;  /* 0xc000000006097820 */ /* 0x000fc80000400000 */
[C---:B------:R-:W-:Y:S01]  /*0360*/  FFMA R9, |R5|.reuse, R9, R8 ;  /* 0x0000000905097223 */ /* 0x040fe20000000208 */
[----:B------:R-:W-:Y:S01]  /*0370*/  @!P2 FMUL R5, R5, -2 ;  /* 0xc00000000505a820 */ /* 0x000fe20000400000 */
[----:B--2---:R-:W-:Y:S02]  /*0380*/  FMUL R13, R13, R10 ;  /* 0x0000000a0d0d7220 */ /* 0x004fe40000400000 */
[----:B------:R-:W-:Y:S02]  /*0390*/  FADD R9, -R6, R9 ;  /* 0x0000000906097221 */ /* 0x000fe40000000100 */
[----:B------:R-:W-:Y:S02]  /*03a0*/  FFMA R2, R13, R2, R13 ;  /* 0x000000020d027223 */ /* 0x000fe4000000000d */
[----:B------:R-:W-:Y:S02]  /*03b0*/  FFMA R9, R11, R9, R6 ;  /* 0x000000090b097223 */ /* 0x000fe40000000006 */
[----:B------:R-:W1:Y:S02]  /*03c0*/  LDC.64 R6, c[0x0][0x380] ;  /* 0x0000e000ff067b82 */ /* 0x000e640000000a00 */
[----:B------:R-:W-:-:S05]  /*03d0*/  FMUL R2, R9, R2 ;  /* 0x0000000209027220 */ /* 0x000fca0000400000 */
[----:B------:R-:W-:-:S05]  /*03e0*/  FSEL R2, R2, RZ, !P0 ;  /* 0x000000ff02027208 */ /* 0x000fca0004000000 */
[----:B------:R-:W-:-:S04]  /*03f0*/  @!P1 FADD R2, -R2, 2 ;  /* 0x4000000002029421 */ /* 0x000fc80000000100 */
[----:B------:R-:W-:-:S04]  /*0400*/  @!P2 FMUL R5, R2, R5 ;  /* 0x000000050205a220 */ /* 0x000fc80000400000 */
[----:B------:R-:W-:-:S04]  /*0410*/  @!P2 FFMA R2, R3, R5, R2 ;  /* 0x000000050302a223 */ /* 0x000fc80000000002 */
[----:B------:R-:W-:-:S05]  /*0420*/  FMUL R3, R2, 0.5 ;  /* 0x3f00000002037820 */ /* 0x000fca0000400000 */
[----:B-1----:R-:W-:Y:S01]  /*0430*/  STG.E desc[UR4][R6.64], R3 ;  /* 0x0000000306007986 */ /* 0x002fe2000c101904 */
[----:B------:R-:W-:Y:S05]  /*0440*/  EXIT ;  /* 0x000000000000794d */ /* 0x000fea0003800000 */
.L_x_29:
        /* <DEDUP_REMOVED lines=11> */
.L_x_40:


//--------------------- .text._Z8_erfinvfPff      --------------------------
	.section	.text._Z8_erfinvfPff,"ax",@progbits
	.align	128
        .global         _Z8_erfinvfPff
        .type           _Z8_erfinvfPff,@function
        .size           _Z8_erfinvfPff,(.L_x_41 - _Z8_erfinvfPff)
        .other          _Z8_erfinvfPff,@"STO_CUDA_ENTRY STV_DEFAULT"
_Z8_erfinvfPff:
.text._Z8_erfinvfPff:
[----:B------:R-:W-:Y:S08]  /*0000*/  LDC R1, c[0x0][0x37c] ;  /* 0x0000df00ff017b82 */ /* 0x000ff00000000800 */
[----:B------:R-:W0:Y:S01]  /*0010*/  LDC R6, c[0x0][0x388] ;  /* 0x0000e200ff067b82 */ /* 0x000e220000000800 */
[----:B------:R-:W-:Y:S01]  /*0020*/  HFMA2 R3, -RZ, RZ, 0.1177978515625, 952 ;  /* 0x2f8a6370ff037431 */ /* 0x000fe200000001ff */
[----:B------:R-:W1:Y:S01]  /*0030*/  LDCU.64 UR4, c[0x0][0x358] ;  /* 0x00006b00ff0477ac */ /* 0x000e620008000a00 */
[----:B0-----:R-:W-:-:S06]  /*0040*/  FFMA R0, R6, -R6, 1 ;  /* 0x3f80000006007423 */ /* 0x001fcc0000000806 */
[----:B------:R-:W0:Y:S02]  /*0050*/  MUFU.LG2 R0, R0 ;  /* 0x0000000000007308 */ /* 0x000e240000000c00 */
[C---:B0-----:R-:W-:Y:S01]  /*0060*/  FFMA R3, R0.reuse, R3, 9.4274286155382469587e-09 ;  /* 0x3221f64500037423 */ /* 0x041fe20000000003 */
[----:B------:R-:W-:-:S03]  /*0070*/  FSETP.GEU.AND P0, PT, R0, -8.1999998092651367188, PT ;  /* 0xc10333330000780b */ /* 0x000fc60003f0e000 */
[----:B------:R-:W-:-:S04]  /*0080*/  FFMA R3, -R0, R3, -1.2054752573931182269e-07 ;  /* 0xb4016fda00037423 */ /* 0x000fc80000000103 */
[----:B------:R-:W-:-:S04]  /*0090*/  FFMA R3, -R0, R3, 2.1697005081477982458e-07 ;  /* 0x3468f84600037423 */ /* 0x000fc80000000103 */
[----:B------:R-:W-:-:S04]  /*00a0*/  FFMA R3, -R0, R3, 8.0621484812581911683e-06 ;  /* 0x370742aa00037423 */ /* 0x000fc80000000103 */
[C---:B------:R-:W-:Y:S02]  /*00b0*/  FFMA R5, -R0.reuse, R3, -3.1675492209615185857e-05 ;  /* 0xb804db4d00057423 */ /* 0x040fe40000000103 */
[----:B------:R-:W0:Y:S02]  /*00c0*/  LDC.64 R2, c[0x0][0x380] ;  /* 0x0000e000ff027b82 */ /* 0x000e240000000a00 */
[----:B------:R-:W-:-:S04]  /*00d0*/  FFMA R5, -R0, R5, -0.00077436311403289437294 ;  /* 0xba4afea100057423 */ /* 0x000fc80000000105 */
[----:B------:R-:W-:-:S04]  /*00e0*/  FFMA R5, -R0, R5, 0.0055465879850089550018 ;  /* 0x3bb5c02700057423 */ /* 0x000fc80000000105 */
[----:B------:R-:W-:-:S04]  /*00f0*/  FFMA R5, -R0, R5, 0.16082023084163665771 ;  /* 0x3e24ae0f00057423 */ /* 0x000fc80000000105 */
[----:B------:R-:W-:-:S04]  /*0100*/  FFMA R5, -R0, R5, 0.88622689247131347656 ;  /* 0x3f62dfc400057423 */ /* 0x000fc80000000105 */
[----:B------:R-:W-:Y:S01]  /*0110*/  FMUL R5, R5, R6 ;  /* 0x0000000605057220 */ /* 0x000fe20000400000 */
[----:B-1----:R-:W-:Y:S06]  /*0120*/  @P0 BRA `(.L_x_30) ;  /* 0x0000000000300947 */ /* 0x002fec0003800000 */
[----:B------:R-:W1:Y:S01]  /*0130*/  MUFU.RSQ R5, -R0 ;  /* 0x8000000000057308 */ /* 0x000e620000001400 */
[----:B------:R-:W-:Y:S02]  /*0140*/  MOV R4, 0x3f1704a1 ;  /* 0x3f1704a100047802 */ /* 0x000fe40000000f00 */
[----:B------:R-:W-:-:S03]  /*0150*/  FSETP.NEU.AND P0, PT, R0, -INF , PT ;  /* 0xff8000000000780b */ /* 0x000fc60003f0d000 */
[----:B-1----:R-:W-:Y:S01]  /*0160*/  FFMA R4, R5, -R4, -0.66300421953201293945 ;  /* 0xbf29baa505047423 */ /* 0x002fe20000000804 */
[----:B------:R-:W-:-:S03]  /*0170*/  FMUL R7, R0, -R5 ;  /* 0x8000000500077220 */ /* 0x000fc60000400000 */
[----:B------:R-:W-:-:S04]  /*0180*/  FFMA R4, R5, R4, 1.5970110893249511719 ;  /* 0x3fcc6adc05047423 */ /* 0x000fc80000000004 */
[----:B------:R-:W-:-:S04]  /*0190*/  FFMA R4, R5, R4, -0.67521554231643676758 ;  /* 0xbf2cdaed05047423 */ /* 0x000fc80000000004 */
[----:B------:R-:W-:-:S04]  /*01a0*/  FFMA R4, R5, R4, -0.095224790275096893311 ;  /* 0xbdc3053705047423 */ /* 0x000fc80000000004 */
[----:B------:R-:W-:-:S04]  /*01b0*/  FFMA R4, R5, R4, 0.83535343408584594727 ;  /* 0x3f55d9b905047423 */ /* 0x000fc80000000004 */
[----:B------:R-:W-:-:S05]  /*01c0*/  FMUL R4, R4, R7 ;  /* 0x0000000704047220 */ /* 0x000fca0000400000 */
[----:B------:R-:W-:-:S04]  /*01d0*/  FSEL R4, R4, +INF , P0 ;  /* 0x7f80000004047808 */ /* 0x000fc80000000000 */
[----:B------:R-:W-:-:S07]  /*01e0*/  LOP3.LUT R5, R4, 0x80000000, R6, 0xb8, !PT ;  /* 0x8000000004057812 */ /* 0x000fce00078eb806 */
.L_x_30:
[----:B0-----:R-:W-:Y:S01]  /*01f0*/  STG.E desc[UR4][R2.64], R5 ;  /* 0x0000000502007986 */ /* 0x001fe2000c101904 */
[----:B------:R-:W-:Y:S05]  /*0200*/  EXIT ;  /* 0x000000000000794d */ /* 0x000fea0003800000 */
.L_x_31:
        /* <DEDUP_REMOVED lines=15> */
.L_x_41:


//--------------------- .text._Z9_erfcinvfPff     --------------------------
	.section	.text._Z9_erfcinvfPff,"ax",@progbits
	.align	128
        .global         _Z9_erfcinvfPff
        .type           _Z9_erfcinvfPff,@function
        .size           _Z9_erfcinvfPff,(.L_x_42 - _Z9_erfcinvfPff)
        .other          _Z9_erfcinvfPff,@"STO_CUDA_ENTRY STV_DEFAULT"
_Z9_erfcinvfPff:
.text._Z9_erfcinvfPff:
[----:B------:R-:W-:Y:S08]  /*0000*/  LDC R1, c[0x0][0x37c] ;  /* 0x0000df00ff017b82 */ /* 0x000ff00000000800 */
[----:B------:R-:W0:Y:S01]  /*0010*/  LDC R5, c[0x0][0x388] ;  /* 0x0000e200ff057b82 */ /* 0x000e220000000800 */
[----:B------:R-:W1:Y:S01]  /*0020*/  LDCU.64 UR4, c[0x0][0x358] ;  /* 0x00006b00ff0477ac */ /* 0x000e620008000a00 */
[C---:B0-----:R-:W-:Y:S01]  /*0030*/  FSETP.GTU.AND P0, PT, R5.reuse, 1.996600031852722168, PT ;  /* 0x3fff90970500780b */ /* 0x041fe20003f0c000 */
[----:B------:R-:W-:-:S03]  /*0040*/  FADD R0, -R5, 2 ;  /* 0x4000000005007421 */ /* 0x000fc60000000100 */
        /* <DEDUP_REMOVED lines=14> */
[----:B------:R-:W-:Y:S01]  /*0130*/  FFMA R5, R3, -R5, R3 ;  /* 0x8000000503057223 */ /* 0x000fe20000000003 */
[----:B------:R-:W-:Y:S06]  /*0140*/  BRA `(.L_x_33) ;  /* 0x0000000000547947 */ /* 0x000fec0003800000 */
.L_x_32:
        /* <DEDUP_REMOVED lines=21> */
.L_x_33:
[----:B------:R-:W0:Y:S02]  /*02a0*/  LDC.64 R2, c[0x0][0x380] ;  /* 0x0000e000ff027b82 */ /* 0x000e240000000a00 */
[----:B0-----:R-:W-:Y:S01]  /*02b0*/  STG.E desc[UR4][R2.64], R5 ;  /* 0x0000000502007986 */ /* 0x001fe2000c101904 */
[----:B------:R-:W-:Y:S05]  /*02c0*/  EXIT ;  /* 0x000000000000794d */ /* 0x000fea0003800000 */
.L_x_34:
        /* <DEDUP_REMOVED lines=11> */
.L_x_42:


//--------------------- .nv.shared.reserved.0     --------------------------
	.section	.nv.shared.reserved.0,"aw",@nobits
	.weak		__nv_reservedSMEM_offset_0_alias
	.size		__nv_reservedSMEM_offset_0_alias, 0, 64
	.other		__nv_reservedSMEM_offset_0_alias,@"STO_CUDA_RESERVED_SHARED STV_DEFAULT"
__nv_reservedSMEM_offset_0_alias:
	.zero		0
	.zero		64


//--------------------- .nv.constant0._Z7_rnormfPfiPKf --------------------------
	.section	.nv.constant0._Z7_rnormfPfiPKf,"a",@progbits
	.sectionflags	@""
	.align	4
.nv.constant0._Z7_rnormfPfiPKf:
	.zero		920


//--------------------- .nv.constant0._Z6_normfPfiPKf --------------------------
	.section	.nv.constant0._Z6_normfPfiPKf,"a",@progbits
	.sectionflags	@""
	.align	4
.nv.constant0._Z6_normfPfiPKf:
	.zero		920


//--------------------- .nv.constant0._Z11setVecValuePff --------------------------
	.section	.nv.constant0._Z11setVecValuePff,"a",@progbits
	.sectionflags	@""
	.align	4
.nv.constant0._Z11setVecValuePff:
	.zero		908


//--------------------- .nv.constant0._Z12_normcdfinvfPff --------------------------
	.section	.nv.constant0._Z12_normcdfinvfPff,"a",@progbits
	.sectionflags	@""
	.align	4
.nv.constant0._Z12_normcdfinvfPff:
	.zero		908


//--------------------- .nv.constant0._Z9_normcdffPff --------------------------
	.section	.nv.constant0._Z9_normcdffPff,"a",@progbits
	.sectionflags	@""
	.align	4
.nv.constant0._Z9_normcdffPff:
	.zero		908


//--------------------- .nv.constant0._Z8_erfinvfPff --------------------------
	.section	.nv.constant0._Z8_erfinvfPff,"a",@progbits
	.sectionflags	@""
	.align	4
.nv.constant0._Z8_erfinvfPff:
	.zero		908


//--------------------- .nv.constant0._Z9_erfcinvfPff --------------------------
	.section	.nv.constant0._Z9_erfcinvfPff,"a",@progbits
	.sectionflags	@""
	.align	4
.nv.constant0._Z9_erfcinvfPff:
	.zero		908


//--------------------- SYMBOLS --------------------------

	.type		.nv.reservedSmem.offset0,@object
	.size		.nv.reservedSmem.offset0,0x4
